	.target	sm_90a

	.elftype	@"ET_EXEC"


//--------------------- .note.nv.tkinfo           --------------------------
	.section	.note.nv.tkinfo,"",@"SHT_NOTE"
	.sectionflags	@"SHF_NOTE_NV_TKINFO"
	.tkinfo
        /*0018*/ 	.word	0x00000002
        /*0030*/ 	.string	""
        /*0030*/ 	.string	"ptxas"
        /*0030*/ 	.string	"Cuda compilation tools, release 13.0, V13.0.88"
        /*0030*/ 	.string	"Build cuda_13.0.r13.0/compiler.36424714_0"
        /*0030*/ 	.string	"-arch sm_90a -m 64 "



//--------------------- .note.nv.cuinfo           --------------------------
	.section	.note.nv.cuinfo,"",@"SHT_NOTE"
	.sectionflags	@"SHF_NOTE_NV_CUINFO"
        /*0018*/ 	.short	0x0002
        /*001a*/ 	.short	0x005a
        /*001c*/ 	.short	0x0082
	.zero		2


//--------------------- .nv.info                  --------------------------
	.section	.nv.info,"",@"SHT_CUDA_INFO"
	.align	4


	//----- nvinfo : EIATTR_REGCOUNT
	.align		4
        /*0000*/ 	.byte	0x04, 0x2f
        /*0002*/ 	.short	(.L_15 - .L_14)
	.align		4
.L_14:
        /*0004*/ 	.word	index@(_ZN7cutlass13device_kernelINS_4gemm6kernel13GemmUniversalIN4cute5tupleIJiiiiEEENS1_10collective13CollectiveMmaINS1_34MainloopSm90TmaGmmaWarpSpecializedILi5ENS5_IJNS4_1CILi2EEENSA_ILi1EEESC_EEENS1_35KernelTmaWarpSpecializedCooperativeEEENS5_IJNSA_ILi192EEENSA_ILi112EEENSA_ILi64EEEEEENS_6half_tENS5_IJlSC_lEEESK_SL_NS4_8TiledMMAINS4_8MMA_AtomIJNS4_4SM904GMMA25MMA_64x16x16_F32F16F16_SSILNSP_5MajorE0ELSR_0ELNSP_7ScaleInE1ELSS_1EEEEEENS4_6LayoutISD_NS5_IJSC_NSA_ILi0EEESW_EEEEENS5_IJNS4_10UnderscoreESZ_SZ_EEEEENS4_13SM90_TMA_LOADENS4_14ComposedLayoutINS4_7SwizzleILi3ELi4ELi3EEENS4_18smem_ptr_flag_bitsILi16EEENSV_INS5_IJNSA_ILi8EEESI_EEENS5_IJSI_SC_EEEEEEEvNS4_8identityENS4_23SM90_TMA_LOAD_MULTICASTES1C_vS1D_EENS_8epilogue10collective6detail29Sm90TmaWarpSpecializedAdapterINS1H_15DefaultEpilogueISK_SL_SL_NS1G_6thread17LinearCombinationISK_Li1EffLNS1L_9ScaleType4KindE0ELNS_15FloatRoundStyleE2ESK_EENS1_15EpilogueDefaultEEEEEvvEEEEvNT_6ParamsE)
        /*0008*/ 	.word	0x000000a8


	//----- nvinfo : EIATTR_FRAME_SIZE
	.align		4
.L_15:
        /*000c*/ 	.byte	0x04, 0x11
        /*000e*/ 	.short	(.L_17 - .L_16)
	.align		4
.L_16:
        /*0010*/ 	.word	index@(_ZN7cutlass13device_kernelINS_4gemm6kernel13GemmUniversalIN4cute5tupleIJiiiiEEENS1_10collective13CollectiveMmaINS1_34MainloopSm90TmaGmmaWarpSpecializedILi5ENS5_IJNS4_1CILi2EEENSA_ILi1EEESC_EEENS1_35KernelTmaWarpSpecializedCooperativeEEENS5_IJNSA_ILi192EEENSA_ILi112EEENSA_ILi64EEEEEENS_6half_tENS5_IJlSC_lEEESK_SL_NS4_8TiledMMAINS4_8MMA_AtomIJNS4_4SM904GMMA25MMA_64x16x16_F32F16F16_SSILNSP_5MajorE0ELSR_0ELNSP_7ScaleInE1ELSS_1EEEEEENS4_6LayoutISD_NS5_IJSC_NSA_ILi0EEESW_EEEEENS5_IJNS4_10UnderscoreESZ_SZ_EEEEENS4_13SM90_TMA_LOADENS4_14ComposedLayoutINS4_7SwizzleILi3ELi4ELi3EEENS4_18smem_ptr_flag_bitsILi16EEENSV_INS5_IJNSA_ILi8EEESI_EEENS5_IJSI_SC_EEEEEEEvNS4_8identityENS4_23SM90_TMA_LOAD_MULTICASTES1C_vS1D_EENS_8epilogue10collective6detail29Sm90TmaWarpSpecializedAdapterINS1H_15DefaultEpilogueISK_SL_SL_NS1G_6thread17LinearCombinationISK_Li1EffLNS1L_9ScaleType4KindE0ELNS_15FloatRoundStyleE2ESK_EENS1_15EpilogueDefaultEEEEEvvEEEEvNT_6ParamsE)
        /*0014*/ 	.word	0x00000000


	//----- nvinfo : EIATTR_MIN_STACK_SIZE
	.align		4
.L_17:
        /*0018*/ 	.byte	0x04, 0x12
        /*001a*/ 	.short	(.L_19 - .L_18)
	.align		4
.L_18:
        /*001c*/ 	.word	index@(_ZN7cutlass13device_kernelINS_4gemm6kernel13GemmUniversalIN4cute5tupleIJiiiiEEENS1_10collective13CollectiveMmaINS1_34MainloopSm90TmaGmmaWarpSpecializedILi5ENS5_IJNS4_1CILi2EEENSA_ILi1EEESC_EEENS1_35KernelTmaWarpSpecializedCooperativeEEENS5_IJNSA_ILi192EEENSA_ILi112EEENSA_ILi64EEEEEENS_6half_tENS5_IJlSC_lEEESK_SL_NS4_8TiledMMAINS4_8MMA_AtomIJNS4_4SM904GMMA25MMA_64x16x16_F32F16F16_SSILNSP_5MajorE0ELSR_0ELNSP_7ScaleInE1ELSS_1EEEEEENS4_6LayoutISD_NS5_IJSC_NSA_ILi0EEESW_EEEEENS5_IJNS4_10UnderscoreESZ_SZ_EEEEENS4_13SM90_TMA_LOADENS4_14ComposedLayoutINS4_7SwizzleILi3ELi4ELi3EEENS4_18smem_ptr_flag_bitsILi16EEENSV_INS5_IJNSA_ILi8EEESI_EEENS5_IJSI_SC_EEEEEEEvNS4_8identityENS4_23SM90_TMA_LOAD_MULTICASTES1C_vS1D_EENS_8epilogue10collective6detail29Sm90TmaWarpSpecializedAdapterINS1H_15DefaultEpilogueISK_SL_SL_NS1G_6thread17LinearCombinationISK_Li1EffLNS1L_9ScaleType4KindE0ELNS_15FloatRoundStyleE2ESK_EENS1_15EpilogueDefaultEEEEEvvEEEEvNT_6ParamsE)
        /*0020*/ 	.word	0x00000000
.L_19:


//--------------------- .nv.compat                --------------------------
	.section	.nv.compat,"",@"SHT_CUDA_COMPAT_INFO"
	.align	4
        /*0000*/ 	.byte	0x02, 0x09, 0x01, 0x00, 0x02, 0x02, 0x04, 0x00, 0x02, 0x05, 0x05, 0x00, 0x03, 0x07, 0x01, 0x01
        /*0010*/ 	.byte	0x02, 0x03, 0x01, 0x00, 0x02, 0x06, 0x01, 0x00, 0x04, 0x0b, 0x08, 0x00, 0x00, 0x00, 0x00, 0x00
        /*0020*/ 	.byte	0x00, 0x00, 0x00, 0x00


//--------------------- .nv.info._ZN7cutlass13device_kernelINS_4gemm6kernel13GemmUniversalIN4cute5tupleIJiiiiEEENS1_10collective13CollectiveMmaINS1_34MainloopSm90TmaGmmaWarpSpecializedILi5ENS5_IJNS4_1CILi2EEENSA_ILi1EEESC_EEENS1_35KernelTmaWarpSpecializedCooperativeEEENS5_IJNSA_ILi192EEENSA_ILi112EEENSA_ILi64EEEEEENS_6half_tENS5_IJlSC_lEEESK_SL_NS4_8TiledMMAINS4_8MMA_AtomIJNS4_4SM904GMMA25MMA_64x16x16_F32F16F16_SSILNSP_5MajorE0ELSR_0ELNSP_7ScaleInE1ELSS_1EEEEEENS4_6LayoutISD_NS5_IJSC_NSA_ILi0EEESW_EEEEENS5_IJNS4_10UnderscoreESZ_SZ_EEEEENS4_13SM90_TMA_LOADENS4_14ComposedLayoutINS4_7SwizzleILi3ELi4ELi3EEENS4_18smem_ptr_flag_bitsILi16EEENSV_INS5_IJNSA_ILi8EEESI_EEENS5_IJSI_SC_EEEEEEEvNS4_8identityENS4_23SM90_TMA_LOAD_MULTICASTES1C_vS1D_EENS_8epilogue10collective6detail29Sm90TmaWarpSpecializedAdapterINS1H_15DefaultEpilogueISK_SL_SL_NS1G_6thread17LinearCombinationISK_Li1EffLNS1L_9ScaleType4KindE0ELNS_15FloatRoundStyleE2ESK_EENS1_15EpilogueDefaultEEEEEvvEEEEvNT_6ParamsE --------------------------
	.section	.nv.info._ZN7cutlass13device_kernelINS_4gemm6kernel13GemmUniversalIN4cute5tupleIJiiiiEEENS1_10collective13CollectiveMmaINS1_34MainloopSm90TmaGmmaWarpSpecializedILi5ENS5_IJNS4_1CILi2EEENSA_ILi1EEESC_EEENS1_35KernelTmaWarpSpecializedCooperativeEEENS5_IJNSA_ILi192EEENSA_ILi112EEENSA_ILi64EEEEEENS_6half_tENS5_IJlSC_lEEESK_SL_NS4_8TiledMMAINS4_8MMA_AtomIJNS4_4SM904GMMA25MMA_64x16x16_F32F16F16_SSILNSP_5MajorE0ELSR_0ELNSP_7ScaleInE1ELSS_1EEEEEENS4_6LayoutISD_NS5_IJSC_NSA_ILi0EEESW_EEEEENS5_IJNS4_10UnderscoreESZ_SZ_EEEEENS4_13SM90_TMA_LOADENS4_14ComposedLayoutINS4_7SwizzleILi3ELi4ELi3EEENS4_18smem_ptr_flag_bitsILi16EEENSV_INS5_IJNSA_ILi8EEESI_EEENS5_IJSI_SC_EEEEEEEvNS4_8identityENS4_23SM90_TMA_LOAD_MULTICASTES1C_vS1D_EENS_8epilogue10collective6detail29Sm90TmaWarpSpecializedAdapterINS1H_15DefaultEpilogueISK_SL_SL_NS1G_6thread17LinearCombinationISK_Li1EffLNS1L_9ScaleType4KindE0ELNS_15FloatRoundStyleE2ESK_EENS1_15EpilogueDefaultEEEEEvvEEEEvNT_6ParamsE,"",@"SHT_CUDA_INFO"
	.sectionflags	@""
	.align	4


	//----- nvinfo : EIATTR_CUDA_API_VERSION
	.align		4
        /*0000*/ 	.byte	0x04, 0x37
        /*0002*/ 	.short	(.L_21 - .L_20)
.L_20:
        /*0004*/ 	.word	0x00000082


	//----- nvinfo : EIATTR_KPARAM_INFO
	.align		4
.L_21:
        /*0008*/ 	.byte	0x04, 0x17
        /*000a*/ 	.short	(.L_23 - .L_22)
.L_22:
        /*000c*/ 	.word	0x00000000
        /*0010*/ 	.short	0x0000
        /*0012*/ 	.short	0x0070
        /*0014*/ 	.byte	0x00, 0xf0, 0x01, 0x10


	//----- nvinfo : EIATTR_SPARSE_MMA_MASK
	.align		4
.L_23:
        /*0018*/ 	.byte	0x03, 0x50
        /*001a*/ 	.short	0x0000


	//----- nvinfo : EIATTR_MAXREG_COUNT
	.align		4
        /*001c*/ 	.byte	0x03, 0x1b
        /*001e*/ 	.short	0x00a8


	//----- nvinfo : EIATTR_NUM_BARRIERS
	.align		4
        /*0020*/ 	.byte	0x02, 0x4c
        /*0022*/ 	.byte	0x01
	.zero		1


	//----- nvinfo : EIATTR_EXTERNS
	.align		4
        /*0024*/ 	.byte	0x04, 0x0f
        /*0026*/ 	.short	(.L_25 - .L_24)


	//   ....[0]....
	.align		4
.L_24:
        /*0028*/ 	.word	index@(__assertfail)


	//----- nvinfo : EIATTR_MERCURY_ISA_VERSION
	.align		4
.L_25:
        /*002c*/ 	.byte	0x03, 0x5f
        /*002e*/ 	.short	0x0101


	//----- nvinfo : EIATTR_INT_WARP_WIDE_INSTR_OFFSETS
	.align		4
        /*0030*/ 	.byte	0x04, 0x31
        /*0032*/ 	.short	(.L_27 - .L_26)


	//   ....[0]....
.L_26:
        /*0034*/ 	.word	0x000004a0


	//   ....[1]....
        /*0038*/ 	.word	0x000004d0


	//   ....[2]....
        /*003c*/ 	.word	0x00000690


	//----- nvinfo : EIATTR_COOP_GROUP_MASK_REGIDS
	.align		4
.L_27:
        /*0040*/ 	.byte	0x04, 0x29
        /*0042*/ 	.short	(.L_29 - .L_28)


	//   ....[0]....
.L_28:
        /*0044*/ 	.word	0xffffffff


	//   ....[1]....
        /*0048*/ 	.word	0xffffffff


	//   ....[2]....
        /*004c*/ 	.word	0xffffffff


	//   ....[3]....
        /*0050*/ 	.word	0xffffffff


	//   ....[4]....
        /*0054*/ 	.word	0xffffffff


	//   ....[5]....
        /*0058*/ 	.word	0xffffffff


	//----- nvinfo : EIATTR_COOP_GROUP_INSTR_OFFSETS
	.align		4
.L_29:
        /*005c*/ 	.byte	0x04, 0x28
        /*005e*/ 	.short	(.L_31 - .L_30)


	//   ....[0]....
.L_30:
        /*0060*/ 	.word	0x00000060


	//   ....[1]....
        /*0064*/ 	.word	0x00000070


	//   ....[2]....
        /*0068*/ 	.word	0x00000130


	//   ....[3]....
        /*006c*/ 	.word	0x000002f0


	//   ....[4]....
        /*0070*/ 	.word	0x00000810


	//   ....[5]....
        /*0074*/ 	.word	0x00001250


	//----- nvinfo : EIATTR_REG_RECONFIG
	.align		4
.L_31:
        /*0078*/ 	.byte	0x01, 0x54
	.zero		2


	//----- nvinfo : EIATTR_SYSCALL_OFFSETS
	.align		4
        /*007c*/ 	.byte	0x04, 0x46
        /*007e*/ 	.short	(.L_33 - .L_32)


	//   ....[0]....
.L_32:
        /*0080*/ 	.word	0x00001410


	//----- nvinfo : EIATTR_MBARRIER_INSTR_OFFSETS
	.align		4
.L_33:
        /*0084*/ 	.byte	0x04, 0x39
        /*0086*/ 	.short	(.L_35 - .L_34)


	//   ....[0]....
.L_34:
        /*0088*/ 	.word	0x00000230
        /*008c*/ 	.word	0x000000ff
        /*0090*/ 	.word	0x00000000
        /*0094*/ 	.short	0x0100
        /*0096*/ 	.byte	0x08
	.zero		1


	//   ....[1]....
        /*0098*/ 	.word	0x00000240
        /*009c*/ 	.word	0x000000ff
        /*00a0*/ 	.word	0x00000028
        /*00a4*/ 	.short	0x0100
        /*00a6*/ 	.byte	0x08
	.zero		1


	//   ....[2]....
        /*00a8*/ 	.word	0x00000250
        /*00ac*/ 	.word	0x000000ff
        /*00b0*/ 	.word	0x00000008
        /*00b4*/ 	.short	0x0100
        /*00b6*/ 	.byte	0x08
	.zero		1


	//   ....[3]....
        /*00b8*/ 	.word	0x00000260
        /*00bc*/ 	.word	0x000000ff
        /*00c0*/ 	.word	0x00000030
        /*00c4*/ 	.short	0x0100
        /*00c6*/ 	.byte	0x08
	.zero		1


	//   ....[4]....
        /*00c8*/ 	.word	0x00000270
        /*00cc*/ 	.word	0x000000ff
        /*00d0*/ 	.word	0x00000010
        /*00d4*/ 	.short	0x0100
        /*00d6*/ 	.byte	0x08
	.zero		1


	//   ....[5]....
        /*00d8*/ 	.word	0x00000280
        /*00dc*/ 	.word	0x000000ff
        /*00e0*/ 	.word	0x00000038
        /*00e4*/ 	.short	0x0100
        /*00e6*/ 	.byte	0x08
	.zero		1


	//   ....[6]....
        /*00e8*/ 	.word	0x00000290
        /*00ec*/ 	.word	0x000000ff
        /*00f0*/ 	.word	0x00000018
        /*00f4*/ 	.short	0x0100
        /*00f6*/ 	.byte	0x08
	.zero		1


	//   ....[7]....
        /*00f8*/ 	.word	0x000002a0
        /*00fc*/ 	.word	0x000000ff
        /*0100*/ 	.word	0x00000040
        /*0104*/ 	.short	0x0100
        /*0106*/ 	.byte	0x08
	.zero		1


	//   ....[8]....
        /*0108*/ 	.word	0x000002b0
        /*010c*/ 	.word	0x000000ff
        /*0110*/ 	.word	0x00000020
        /*0114*/ 	.short	0x0100
        /*0116*/ 	.byte	0x08
	.zero		1


	//   ....[9]....
        /*0118*/ 	.word	0x000002c0
        /*011c*/ 	.word	0x000000ff
        /*0120*/ 	.word	0x00000048
        /*0124*/ 	.short	0x0100
        /*0126*/ 	.byte	0x08
	.zero		1


	//   ....[10]....
        /*0128*/ 	.word	0x00000710
        /*012c*/ 	.word	0x000000ff
        /*0130*/ 	.word	0x00000060
        /*0134*/ 	.short	0x0100
        /*0136*/ 	.byte	0x06
	.zero		1


	//   ....[11]....
        /*0138*/ 	.word	0x000007a0
        /*013c*/ 	.word	0x000000ff
        /*0140*/ 	.word	0x00000068
        /*0144*/ 	.short	0x0100
        /*0146*/ 	.byte	0x06
	.zero		1


	//   ....[12]....
        /*0148*/ 	.word	0x00001490
        /*014c*/ 	.word	0x00000003
        /*0150*/ 	.word	0x00000000
        /*0154*/ 	.short	0x010a
        /*0156*/ 	.byte	0x3f
	.zero		1


	//   ....[13]....
        /*0158*/ 	.word	0x000014d0
        /*015c*/ 	.word	0x00000003
        /*0160*/ 	.word	0x00000000
        /*0164*/ 	.short	0x010a
        /*0166*/ 	.byte	0x3f
	.zero		1


	//   ....[14]....
        /*0168*/ 	.word	0x00002c00
        /*016c*/ 	.word	0x000000ff
        /*0170*/ 	.word	0x00000000
        /*0174*/ 	.short	0x010a
        /*0176*/ 	.byte	0x07
	.zero		1


	//   ....[15]....
        /*0178*/ 	.word	0x00002c40
        /*017c*/ 	.word	0x000000ff
        /*0180*/ 	.word	0x00000000
        /*0184*/ 	.short	0x010a
        /*0186*/ 	.byte	0x07
	.zero		1


	//   ....[16]....
        /*0188*/ 	.word	0x00004290
        /*018c*/ 	.word	0x00000005
        /*0190*/ 	.word	0x00000000
        /*0194*/ 	.short	0x0101
        /*0196*/ 	.byte	0x3f
	.zero		1


	//   ....[17]....
        /*0198*/ 	.word	0x00004450
        /*019c*/ 	.word	0x00000003
        /*01a0*/ 	.word	0x00000000
        /*01a4*/ 	.short	0x0101
        /*01a6*/ 	.byte	0x3f
	.zero		1


	//   ....[18]....
        /*01a8*/ 	.word	0x0000c3a0
        /*01ac*/ 	.word	0x00000014
        /*01b0*/ 	.word	0x00000028
        /*01b4*/ 	.short	0x010a
        /*01b6*/ 	.byte	0x3f
	.zero		1


	//   ....[19]....
        /*01b8*/ 	.word	0x0000c720
        /*01bc*/ 	.word	0x00000003
        /*01c0*/ 	.word	0x00000068
        /*01c4*/ 	.short	0x0101
        /*01c6*/ 	.byte	0x3f
	.zero		1


	//   ....[20]....
        /*01c8*/ 	.word	0x0000ce70
        /*01cc*/ 	.word	0x00000007
        /*01d0*/ 	.word	0x00000000
        /*01d4*/ 	.short	0x010a
        /*01d6*/ 	.byte	0x3f
	.zero		1


	//   ....[21]....
        /*01d8*/ 	.word	0x0000cef0
        /*01dc*/ 	.word	0x00000008
        /*01e0*/ 	.word	0x00000000
        /*01e4*/ 	.short	0x010a
        /*01e6*/ 	.byte	0x3f
	.zero		1


	//   ....[22]....
        /*01e8*/ 	.word	0x0000cf80
        /*01ec*/ 	.word	0x00000009
        /*01f0*/ 	.word	0x00000000
        /*01f4*/ 	.short	0x010a
        /*01f6*/ 	.byte	0x3f
	.zero		1


	//   ....[23]....
        /*01f8*/ 	.word	0x0000d010
        /*01fc*/ 	.word	0x00000006
        /*0200*/ 	.word	0x00000000
        /*0204*/ 	.short	0x010a
        /*0206*/ 	.byte	0x3f
	.zero		1


	//   ....[24]....
        /*0208*/ 	.word	0x0000d0a0
        /*020c*/ 	.word	0x00000003
        /*0210*/ 	.word	0x00000000
        /*0214*/ 	.short	0x010a
        /*0216*/ 	.byte	0x3f
	.zero		1


	//   ....[25]....
        /*0218*/ 	.word	0x0000d100
        /*021c*/ 	.word	0x00000003
        /*0220*/ 	.word	0x00000000
        /*0224*/ 	.short	0x010a
        /*0226*/ 	.byte	0x3f
	.zero		1


	//   ....[26]....
        /*0228*/ 	.word	0x0000d160
        /*022c*/ 	.word	0x00000006
        /*0230*/ 	.word	0x00000000
        /*0234*/ 	.short	0x010a
        /*0236*/ 	.byte	0x3f
	.zero		1


	//   ....[27]....
        /*0238*/ 	.word	0x0000d230
        /*023c*/ 	.word	0x00000014
        /*0240*/ 	.word	0x00000028
        /*0244*/ 	.short	0x010a
        /*0246*/ 	.byte	0x3f
	.zero		1


	//   ....[28]....
        /*0248*/ 	.word	0x0000d300
        /*024c*/ 	.word	0x00000007
        /*0250*/ 	.word	0x00000000
        /*0254*/ 	.short	0x010a
        /*0256*/ 	.byte	0x3f
	.zero		1


	//   ....[29]....
        /*0258*/ 	.word	0x0000d350
        /*025c*/ 	.word	0x00000008
        /*0260*/ 	.word	0x00000000
        /*0264*/ 	.short	0x010a
        /*0266*/ 	.byte	0x3f
	.zero		1


	//   ....[30]....
        /*0268*/ 	.word	0x0000d3a0
        /*026c*/ 	.word	0x00000009
        /*0270*/ 	.word	0x00000000
        /*0274*/ 	.short	0x010a
        /*0276*/ 	.byte	0x3f
	.zero		1


	//   ....[31]....
        /*0278*/ 	.word	0x0000d3f0
        /*027c*/ 	.word	0x00000006
        /*0280*/ 	.word	0x00000000
        /*0284*/ 	.short	0x010a
        /*0286*/ 	.byte	0x3f
	.zero		1


	//----- nvinfo : EIATTR_NUM_MBARRIERS
	.align		4
.L_35:
        /*0288*/ 	.byte	0x03, 0x38
        /*028a*/ 	.short	0x000c


	//----- nvinfo : EIATTR_EXIT_INSTR_OFFSETS
	.align		4
        /*028c*/ 	.byte	0x04, 0x1c
        /*028e*/ 	.short	(.L_37 - .L_36)


	//   ....[0]....
.L_36:
        /*0290*/ 	.word	0x00000970


	//   ....[1]....
        /*0294*/ 	.word	0x00001180


	//   ....[2]....
        /*0298*/ 	.word	0x0000bad0


	//   ....[3]....
        /*029c*/ 	.word	0x0000c030


	//   ....[4]....
        /*02a0*/ 	.word	0x0000d0f0


	//----- nvinfo : EIATTR_MAX_THREADS
	.align		4
.L_37:
        /*02a4*/ 	.byte	0x04, 0x05
        /*02a6*/ 	.short	(.L_39 - .L_38)
.L_38:
        /*02a8*/ 	.word	0x00000180
        /*02ac*/ 	.word	0x00000001
        /*02b0*/ 	.word	0x00000001


	//----- nvinfo : EIATTR_CRS_STACK_SIZE
	.align		4
.L_39:
        /*02b4*/ 	.byte	0x04, 0x1e
        /*02b6*/ 	.short	(.L_41 - .L_40)
.L_40:
        /*02b8*/ 	.word	0x00000000


	//----- nvinfo : EIATTR_CBANK_PARAM_SIZE
	.align		4
.L_41:
        /*02bc*/ 	.byte	0x03, 0x19
        /*02be*/ 	.short	0x0470


	//----- nvinfo : EIATTR_PARAM_CBANK
	.align		4
        /*02c0*/ 	.byte	0x04, 0x0a
        /*02c2*/ 	.short	(.L_43 - .L_42)
	.align		4
.L_42:
        /*02c4*/ 	.word	index@(.nv.constant0._ZN7cutlass13device_kernelINS_4gemm6kernel13GemmUniversalIN4cute5tupleIJiiiiEEENS1_10collective13CollectiveMmaINS1_34MainloopSm90TmaGmmaWarpSpecializedILi5ENS5_IJNS4_1CILi2EEENSA_ILi1EEESC_EEENS1_35KernelTmaWarpSpecializedCooperativeEEENS5_IJNSA_ILi192EEENSA_ILi112EEENSA_ILi64EEEEEENS_6half_tENS5_IJlSC_lEEESK_SL_NS4_8TiledMMAINS4_8MMA_AtomIJNS4_4SM904GMMA25MMA_64x16x16_F32F16F16_SSILNSP_5MajorE0ELSR_0ELNSP_7ScaleInE1ELSS_1EEEEEENS4_6LayoutISD_NS5_IJSC_NSA_ILi0EEESW_EEEEENS5_IJNS4_10UnderscoreESZ_SZ_EEEEENS4_13SM90_TMA_LOADENS4_14ComposedLayoutINS4_7SwizzleILi3ELi4ELi3EEENS4_18smem_ptr_flag_bitsILi16EEENSV_INS5_IJNSA_ILi8EEESI_EEENS5_IJSI_SC_EEEEEEEvNS4_8identityENS4_23SM90_TMA_LOAD_MULTICASTES1C_vS1D_EENS_8epilogue10collective6detail29Sm90TmaWarpSpecializedAdapterINS1H_15DefaultEpilogueISK_SL_SL_NS1G_6thread17LinearCombinationISK_Li1EffLNS1L_9ScaleType4KindE0ELNS_15FloatRoundStyleE2ESK_EENS1_15EpilogueDefaultEEEEEvvEEEEvNT_6ParamsE)
        /*02c8*/ 	.short	0x0210
        /*02ca*/ 	.short	0x0470


	//----- nvinfo : EIATTR_SW_WAR
	.align		4
.L_43:
        /*02cc*/ 	.byte	0x04, 0x36
        /*02ce*/ 	.short	(.L_45 - .L_44)
.L_44:
        /*02d0*/ 	.word	0x00000008
.L_45:


//--------------------- .nv.callgraph             --------------------------
	.section	.nv.callgraph,"",@"SHT_CUDA_CALLGRAPH"
	.align	4
	.sectionentsize	8
	.align		4
        /*0000*/ 	.word	0x00000000
	.align		4
        /*0004*/ 	.word	0xffffffff
	.align		4
        /*0008*/ 	.word	index@(_ZN7cutlass13device_kernelINS_4gemm6kernel13GemmUniversalIN4cute5tupleIJiiiiEEENS1_10collective13CollectiveMmaINS1_34MainloopSm90TmaGmmaWarpSpecializedILi5ENS5_IJNS4_1CILi2EEENSA_ILi1EEESC_EEENS1_35KernelTmaWarpSpecializedCooperativeEEENS5_IJNSA_ILi192EEENSA_ILi112EEENSA_ILi64EEEEEENS_6half_tENS5_IJlSC_lEEESK_SL_NS4_8TiledMMAINS4_8MMA_AtomIJNS4_4SM904GMMA25MMA_64x16x16_F32F16F16_SSILNSP_5MajorE0ELSR_0ELNSP_7ScaleInE1ELSS_1EEEEEENS4_6LayoutISD_NS5_IJSC_NSA_ILi0EEESW_EEEEENS5_IJNS4_10UnderscoreESZ_SZ_EEEEENS4_13SM90_TMA_LOADENS4_14ComposedLayoutINS4_7SwizzleILi3ELi4ELi3EEENS4_18smem_ptr_flag_bitsILi16EEENSV_INS5_IJNSA_ILi8EEESI_EEENS5_IJSI_SC_EEEEEEEvNS4_8identityENS4_23SM90_TMA_LOAD_MULTICASTES1C_vS1D_EENS_8epilogue10collective6detail29Sm90TmaWarpSpecializedAdapterINS1H_15DefaultEpilogueISK_SL_SL_NS1G_6thread17LinearCombinationISK_Li1EffLNS1L_9ScaleType4KindE0ELNS_15FloatRoundStyleE2ESK_EENS1_15EpilogueDefaultEEEEEvvEEEEvNT_6ParamsE)
	.align		4
        /*000c*/ 	.word	index@(__assertfail)
	.align		4
        /*0010*/ 	.word	0x00000000
	.align		4
        /*0014*/ 	.word	0xfffffffe
	.align		4
        /*0018*/ 	.word	0x00000000
	.align		4
        /*001c*/ 	.word	0xfffffffd
	.align		4
        /*0020*/ 	.word	0x00000000
	.align		4
        /*0024*/ 	.word	0xfffffffc


//--------------------- .nv.constant4             --------------------------
	.section	.nv.constant4,"a",@progbits
	.align	8
	.align		8
.nv.constant4:
        /*0000*/ 	.dword	__assertfail
	.align		8
        /*0008*/ 	.dword	__unnamed_1
	.align		8
        /*0010*/ 	.dword	_ZN39_INTERNAL_e9e1af2e_4_k_cu_fcdaa784_33994cuda3std3__45__cpo5beginE
	.align		8
        /*0018*/ 	.dword	_ZN39_INTERNAL_e9e1af2e_4_k_cu_fcdaa784_33994cuda3std3__45__cpo3endE
	.align		8
        /*0020*/ 	.dword	_ZN39_INTERNAL_e9e1af2e_4_k_cu_fcdaa784_33994cuda3std3__45__cpo6cbeginE
	.align		8
        /*0028*/ 	.dword	_ZN39_INTERNAL_e9e1af2e_4_k_cu_fcdaa784_33994cuda3std3__45__cpo4cendE
	.align		8
        /*0030*/ 	.dword	_ZN39_INTERNAL_e9e1af2e_4_k_cu_fcdaa784_33994cuda3std3__441_GLOBAL__N__e9e1af2e_4_k_cu_fcdaa784_33996ignoreE
	.align		8
        /*0038*/ 	.dword	_ZN39_INTERNAL_e9e1af2e_4_k_cu_fcdaa784_33994cuda3std3__419piecewise_constructE
	.align		8
        /*0040*/ 	.dword	_ZN39_INTERNAL_e9e1af2e_4_k_cu_fcdaa784_33994cuda3std3__48in_placeE
	.align		8
        /*0048*/ 	.dword	_ZN39_INTERNAL_e9e1af2e_4_k_cu_fcdaa784_33994cuda3std6ranges3__45__cpo4swapE
	.align		8
        /*0050*/ 	.dword	_ZN39_INTERNAL_e9e1af2e_4_k_cu_fcdaa784_33994cuda3std6ranges3__45__cpo9iter_moveE
	.align		8
        /*0058*/ 	.dword	_ZN39_INTERNAL_e9e1af2e_4_k_cu_fcdaa784_33994cute7productE
	.align		8
        /*0060*/ 	.dword	_ZN39_INTERNAL_e9e1af2e_4_k_cu_fcdaa784_33994cute1_E
	.align		8
        /*0068*/ 	.dword	$str$22
	.align		8
        /*0070*/ 	.dword	$str$23


//--------------------- .text._ZN7cutlass13device_kernelINS_4gemm6kernel13GemmUniversalIN4cute5tupleIJiiiiEEENS1_10collective13CollectiveMmaINS1_34MainloopSm90TmaGmmaWarpSpecializedILi5ENS5_IJNS4_1CILi2EEENSA_ILi1EEESC_EEENS1_35KernelTmaWarpSpecializedCooperativeEEENS5_IJNSA_ILi192EEENSA_ILi112EEENSA_ILi64EEEEEENS_6half_tENS5_IJlSC_lEEESK_SL_NS4_8TiledMMAINS4_8MMA_AtomIJNS4_4SM904GMMA25MMA_64x16x16_F32F16F16_SSILNSP_5MajorE0ELSR_0ELNSP_7ScaleInE1ELSS_1EEEEEENS4_6LayoutISD_NS5_IJSC_NSA_ILi0EEESW_EEEEENS5_IJNS4_10UnderscoreESZ_SZ_EEEEENS4_13SM90_TMA_LOADENS4_14ComposedLayoutINS4_7SwizzleILi3ELi4ELi3EEENS4_18smem_ptr_flag_bitsILi16EEENSV_INS5_IJNSA_ILi8EEESI_EEENS5_IJSI_SC_EEEEEEEvNS4_8identityENS4_23SM90_TMA_LOAD_MULTICASTES1C_vS1D_EENS_8epilogue10collective6detail29Sm90TmaWarpSpecializedAdapterINS1H_15DefaultEpilogueISK_SL_SL_NS1G_6thread17LinearCombinationISK_Li1EffLNS1L_9ScaleType4KindE0ELNS_15FloatRoundStyleE2ESK_EENS1_15EpilogueDefaultEEEEEvvEEEEvNT_6ParamsE --------------------------
	.section	.text._ZN7cutlass13device_kernelINS_4gemm6kernel13GemmUniversalIN4cute5tupleIJiiiiEEENS1_10collective13CollectiveMmaINS1_34MainloopSm90TmaGmmaWarpSpecializedILi5ENS5_IJNS4_1CILi2EEENSA_ILi1EEESC_EEENS1_35KernelTmaWarpSpecializedCooperativeEEENS5_IJNSA_ILi192EEENSA_ILi112EEENSA_ILi64EEEEEENS_6half_tENS5_IJlSC_lEEESK_SL_NS4_8TiledMMAINS4_8MMA_AtomIJNS4_4SM904GMMA25MMA_64x16x16_F32F16F16_SSILNSP_5MajorE0ELSR_0ELNSP_7ScaleInE1ELSS_1EEEEEENS4_6LayoutISD_NS5_IJSC_NSA_ILi0EEESW_EEEEENS5_IJNS4_10UnderscoreESZ_SZ_EEEEENS4_13SM90_TMA_LOADENS4_14ComposedLayoutINS4_7SwizzleILi3ELi4ELi3EEENS4_18smem_ptr_flag_bitsILi16EEENSV_INS5_IJNSA_ILi8EEESI_EEENS5_IJSI_SC_EEEEEEEvNS4_8identityENS4_23SM90_TMA_LOAD_MULTICASTES1C_vS1D_EENS_8epilogue10collective6detail29Sm90TmaWarpSpecializedAdapterINS1H_15DefaultEpilogueISK_SL_SL_NS1G_6thread17LinearCombinationISK_Li1EffLNS1L_9ScaleType4KindE0ELNS_15FloatRoundStyleE2ESK_EENS1_15EpilogueDefaultEEEEEvvEEEEvNT_6ParamsE,"ax",@progbits
	.align	128
.text._ZN7cutlass13device_kernelINS_4gemm6kernel13GemmUniversalIN4cute5tupleIJiiiiEEENS1_10collective13CollectiveMmaINS1_34MainloopSm90TmaGmmaWarpSpecializedILi5ENS5_IJNS4_1CILi2EEENSA_ILi1EEESC_EEENS1_35KernelTmaWarpSpecializedCooperativeEEENS5_IJNSA_ILi192EEENSA_ILi112EEENSA_ILi64EEEEEENS_6half_tENS5_IJlSC_lEEESK_SL_NS4_8TiledMMAINS4_8MMA_AtomIJNS4_4SM904GMMA25MMA_64x16x16_F32F16F16_SSILNSP_5MajorE0ELSR_0ELNSP_7ScaleInE1ELSS_1EEEEEENS4_6LayoutISD_NS5_IJSC_NSA_ILi0EEESW_EEEEENS5_IJNS4_10UnderscoreESZ_SZ_EEEEENS4_13SM90_TMA_LOADENS4_14ComposedLayoutINS4_7SwizzleILi3ELi4ELi3EEENS4_18smem_ptr_flag_bitsILi16EEENSV_INS5_IJNSA_ILi8EEESI_EEENS5_IJSI_SC_EEEEEEEvNS4_8identityENS4_23SM90_TMA_LOAD_MULTICASTES1C_vS1D_EENS_8epilogue10collective6detail29Sm90TmaWarpSpecializedAdapterINS1H_15DefaultEpilogueISK_SL_SL_NS1G_6thread17LinearCombinationISK_Li1EffLNS1L_9ScaleType4KindE0ELNS_15FloatRoundStyleE2ESK_EENS1_15EpilogueDefaultEEEEEvvEEEEvNT_6ParamsE:
        .type           _ZN7cutlass13device_kernelINS_4gemm6kernel13GemmUniversalIN4cute5tupleIJiiiiEEENS1_10collective13CollectiveMmaINS1_34MainloopSm90TmaGmmaWarpSpecializedILi5ENS5_IJNS4_1CILi2EEENSA_ILi1EEESC_EEENS1_35KernelTmaWarpSpecializedCooperativeEEENS5_IJNSA_ILi192EEENSA_ILi112EEENSA_ILi64EEEEEENS_6half_tENS5_IJlSC_lEEESK_SL_NS4_8TiledMMAINS4_8MMA_AtomIJNS4_4SM904GMMA25MMA_64x16x16_F32F16F16_SSILNSP_5MajorE0ELSR_0ELNSP_7ScaleInE1ELSS_1EEEEEENS4_6LayoutISD_NS5_IJSC_NSA_ILi0EEESW_EEEEENS5_IJNS4_10UnderscoreESZ_SZ_EEEEENS4_13SM90_TMA_LOADENS4_14ComposedLayoutINS4_7SwizzleILi3ELi4ELi3EEENS4_18smem_ptr_flag_bitsILi16EEENSV_INS5_IJNSA_ILi8EEESI_EEENS5_IJSI_SC_EEEEEEEvNS4_8identityENS4_23SM90_TMA_LOAD_MULTICASTES1C_vS1D_EENS_8epilogue10collective6detail29Sm90TmaWarpSpecializedAdapterINS1H_15DefaultEpilogueISK_SL_SL_NS1G_6thread17LinearCombinationISK_Li1EffLNS1L_9ScaleType4KindE0ELNS_15FloatRoundStyleE2ESK_EENS1_15EpilogueDefaultEEEEEvvEEEEvNT_6ParamsE,@function
        .size           _ZN7cutlass13device_kernelINS_4gemm6kernel13GemmUniversalIN4cute5tupleIJiiiiEEENS1_10collective13CollectiveMmaINS1_34MainloopSm90TmaGmmaWarpSpecializedILi5ENS5_IJNS4_1CILi2EEENSA_ILi1EEESC_EEENS1_35KernelTmaWarpSpecializedCooperativeEEENS5_IJNSA_ILi192EEENSA_ILi112EEENSA_ILi64EEEEEENS_6half_tENS5_IJlSC_lEEESK_SL_NS4_8TiledMMAINS4_8MMA_AtomIJNS4_4SM904GMMA25MMA_64x16x16_F32F16F16_SSILNSP_5MajorE0ELSR_0ELNSP_7ScaleInE1ELSS_1EEEEEENS4_6LayoutISD_NS5_IJSC_NSA_ILi0EEESW_EEEEENS5_IJNS4_10UnderscoreESZ_SZ_EEEEENS4_13SM90_TMA_LOADENS4_14ComposedLayoutINS4_7SwizzleILi3ELi4ELi3EEENS4_18smem_ptr_flag_bitsILi16EEENSV_INS5_IJNSA_ILi8EEESI_EEENS5_IJSI_SC_EEEEEEEvNS4_8identityENS4_23SM90_TMA_LOAD_MULTICASTES1C_vS1D_EENS_8epilogue10collective6detail29Sm90TmaWarpSpecializedAdapterINS1H_15DefaultEpilogueISK_SL_SL_NS1G_6thread17LinearCombinationISK_Li1EffLNS1L_9ScaleType4KindE0ELNS_15FloatRoundStyleE2ESK_EENS1_15EpilogueDefaultEEEEEvvEEEEvNT_6ParamsE,(.L_x_293 - _ZN7cutlass13device_kernelINS_4gemm6kernel13GemmUniversalIN4cute5tupleIJiiiiEEENS1_10collective13CollectiveMmaINS1_34MainloopSm90TmaGmmaWarpSpecializedILi5ENS5_IJNS4_1CILi2EEENSA_ILi1EEESC_EEENS1_35KernelTmaWarpSpecializedCooperativeEEENS5_IJNSA_ILi192EEENSA_ILi112EEENSA_ILi64EEEEEENS_6half_tENS5_IJlSC_lEEESK_SL_NS4_8TiledMMAINS4_8MMA_AtomIJNS4_4SM904GMMA25MMA_64x16x16_F32F16F16_SSILNSP_5MajorE0ELSR_0ELNSP_7ScaleInE1ELSS_1EEEEEENS4_6LayoutISD_NS5_IJSC_NSA_ILi0EEESW_EEEEENS5_IJNS4_10UnderscoreESZ_SZ_EEEEENS4_13SM90_TMA_LOADENS4_14ComposedLayoutINS4_7SwizzleILi3ELi4ELi3EEENS4_18smem_ptr_flag_bitsILi16EEENSV_INS5_IJNSA_ILi8EEESI_EEENS5_IJSI_SC_EEEEEEEvNS4_8identityENS4_23SM90_TMA_LOAD_MULTICASTES1C_vS1D_EENS_8epilogue10collective6detail29Sm90TmaWarpSpecializedAdapterINS1H_15DefaultEpilogueISK_SL_SL_NS1G_6thread17LinearCombinationISK_Li1EffLNS1L_9ScaleType4KindE0ELNS_15FloatRoundStyleE2ESK_EENS1_15EpilogueDefaultEEEEEvvEEEEvNT_6ParamsE)
        .other          _ZN7cutlass13device_kernelINS_4gemm6kernel13GemmUniversalIN4cute5tupleIJiiiiEEENS1_10collective13CollectiveMmaINS1_34MainloopSm90TmaGmmaWarpSpecializedILi5ENS5_IJNS4_1CILi2EEENSA_ILi1EEESC_EEENS1_35KernelTmaWarpSpecializedCooperativeEEENS5_IJNSA_ILi192EEENSA_ILi112EEENSA_ILi64EEEEEENS_6half_tENS5_IJlSC_lEEESK_SL_NS4_8TiledMMAINS4_8MMA_AtomIJNS4_4SM904GMMA25MMA_64x16x16_F32F16F16_SSILNSP_5MajorE0ELSR_0ELNSP_7ScaleInE1ELSS_1EEEEEENS4_6LayoutISD_NS5_IJSC_NSA_ILi0EEESW_EEEEENS5_IJNS4_10UnderscoreESZ_SZ_EEEEENS4_13SM90_TMA_LOADENS4_14ComposedLayoutINS4_7SwizzleILi3ELi4ELi3EEENS4_18smem_ptr_flag_bitsILi16EEENSV_INS5_IJNSA_ILi8EEESI_EEENS5_IJSI_SC_EEEEEEEvNS4_8identityENS4_23SM90_TMA_LOAD_MULTICASTES1C_vS1D_EENS_8epilogue10collective6detail29Sm90TmaWarpSpecializedAdapterINS1H_15DefaultEpilogueISK_SL_SL_NS1G_6thread17LinearCombinationISK_Li1EffLNS1L_9ScaleType4KindE0ELNS_15FloatRoundStyleE2ESK_EENS1_15EpilogueDefaultEEEEEvvEEEEvNT_6ParamsE,@"STO_CUDA_ENTRY STV_DEFAULT"
_ZN7cutlass13device_kernelINS_4gemm6kernel13GemmUniversalIN4cute5tupleIJiiiiEEENS1_10collective13CollectiveMmaINS1_34MainloopSm90TmaGmmaWarpSpecializedILi5ENS5_IJNS4_1CILi2EEENSA_ILi1EEESC_EEENS1_35KernelTmaWarpSpecializedCooperativeEEENS5_IJNSA_ILi192EEENSA_ILi112EEENSA_ILi64EEEEEENS_6half_tENS5_IJlSC_lEEESK_SL_NS4_8TiledMMAINS4_8MMA_AtomIJNS4_4SM904GMMA25MMA_64x16x16_F32F16F16_SSILNSP_5MajorE0ELSR_0ELNSP_7ScaleInE1ELSS_1EEEEEENS4_6LayoutISD_NS5_IJSC_NSA_ILi0EEESW_EEEEENS5_IJNS4_10UnderscoreESZ_SZ_EEEEENS4_13SM90_TMA_LOADENS4_14ComposedLayoutINS4_7SwizzleILi3ELi4ELi3EEENS4_18smem_ptr_flag_bitsILi16EEENSV_INS5_IJNSA_ILi8EEESI_EEENS5_IJSI_SC_EEEEEEEvNS4_8identityENS4_23SM90_TMA_LOAD_MULTICASTES1C_vS1D_EENS_8epilogue10collective6detail29Sm90TmaWarpSpecializedAdapterINS1H_15DefaultEpilogueISK_SL_SL_NS1G_6thread17LinearCombinationISK_Li1EffLNS1L_9ScaleType4KindE0ELNS_15FloatRoundStyleE2ESK_EENS1_15EpilogueDefaultEEEEEvvEEEEvNT_6ParamsE:
[----:B------:R-:W0:Y:S01]  /*0000*/  LDC R1, c[0x0][0x28] ;  /* 0x00000a00ff017b82 */ /* 0x000e220000000800 */
[----:B------:R-:W1:Y:S01]  /*0010*/  S2R R18, SR_TID.X ;  /* 0x0000000000127919 */ /* 0x000e620000002100 */
[----:B------:R-:W-:Y:S01]  /*0020*/  ELECT P0, URZ, PT ;  /* 0x00000000003f782f */ /* 0x000fe20003800000 */
[----:B------:R-:W-:Y:S01]  /*0030*/  BSSY B0, `(.L_x_0) ;  /* 0x000000f000007945 */ /* 0x000fe20003800000 */
[--C-:B-1----:R-:W-:Y:S02]  /*0040*/  SHF.R.U32.HI R0, RZ, 0x5, R18.reuse ;  /* 0x00000005ff007819 */ /* 0x102fe40000011612 */
[----:B------:R-:W-:-:S03]  /*0050*/  SHF.R.U32.HI R3, RZ, 0x7, R18 ;  /* 0x00000007ff037819 */ /* 0x000fc60000011612 */
[----:B------:R-:W1:Y:S04]  /*0060*/  SHFL.IDX PT, R2, R0, RZ, 0x1f ;  /* 0x00001fff00027589 */ /* 0x000e6800000e0000 */
[----:B------:R2:W3:Y:S01]  /*0070*/  SHFL.IDX PT, R5, R3, RZ, 0x1f ;  /* 0x00001fff03057589 */ /* 0x0004e200000e0000 */
[----:B-1----:R-:W-:-:S13]  /*0080*/  ISETP.NE.OR P0, PT, R2, RZ, !P0 ;  /* 0x000000ff0200720c */ /* 0x002fda0004705670 */
[----:B0-23--:R-:W-:Y:S05]  /*0090*/  @P0 BRA `(.L_x_1) ;  /* 0x0000000000200947 */ /* 0x00dfea0003800000 */
[----:B------:R-:W-:Y:S02]  /*00a0*/  ULDC.64 UR4, c[0x0][0x198] ;  /* 0x0000660000047ab9 */ /* 0x000fe40000000a00 */
[----:B------:R-:W-:Y:S02]  /*00b0*/  UIADD3 UR6, UP0, UR4, 0xf0, URZ ;  /* 0x000000f004067890 */ /* 0x000fe4000ff1e03f */
[----:B------:R-:W-:Y:S02]  /*00c0*/  UIADD3 UR4, UP1, UR4, 0x1f0, URZ ;  /* 0x000001f004047890 */ /* 0x000fe4000ff3e03f */
[----:B------:R-:W-:Y:S02]  /*00d0*/  UIADD3.X UR7, URZ, UR5, URZ, UP0, !UPT ;  /* 0x000000053f077290 */ /* 0x000fe400087fe43f */
[----:B------:R-:W-:-:S07]  /*00e0*/  UIADD3.X UR5, URZ, UR5, URZ, UP1, !UPT ;  /* 0x000000053f057290 */ /* 0x000fce0008ffe43f */
[----:B------:R0:W-:Y:S02]  /*00f0*/  UTMACCTL.PF [UR6] ;  /* 0x00000000060079b9 */ /* 0x0001e40008040000 */
[----:B------:R0:W-:Y:S02]  /*0100*/  UTMACCTL.PF [UR4] ;  /* 0x00000000040079b9 */ /* 0x0001e40008040000 */
[----:B0-----:R-:W-:Y:S01]  /*0110*/  NOP ;  /* 0x0000000000007918 */ /* 0x001fe20000000000 */
.L_x_1:
[----:B------:R-:W-:Y:S05]  /*0120*/  BSYNC B0 ;  /* 0x0000000000007941 */ /* 0x000fea0003800000 */
.L_x_0:
[----:B------:R-:W0:Y:S02]  /*0130*/  SHFL.IDX PT, R3, R0, RZ, 0x1f ;  /* 0x00001fff00037589 */ /* 0x000e2400000e0000 */
[----:B0-----:R-:W-:-:S13]  /*0140*/  ISETP.NE.AND P0, PT, R3, RZ, PT ;  /* 0x000000ff0300720c */ /* 0x001fda0003f05270 */
[----:B------:R-:W-:Y:S05]  /*0150*/  @P0 BRA `(.L_x_2) ;  /* 0x0000000000600947 */ /* 0x000fea0003800000 */
[----:B------:R-:W0:Y:S01]  /*0160*/  S2UR UR8, SR_CgaCtaId ;  /* 0x00000000000879c3 */ /* 0x000e220000008800 */
[----:B------:R-:W-:Y:S01]  /*0170*/  UMOV UR4, 0x400 ;  /* 0x0000040000047882 */ /* 0x000fe20000000000 */
[----:B------:R-:W-:Y:S01]  /*0180*/  UMOV UR5, 0x1 ;  /* 0x0000000100057882 */ /* 0x000fe20000000000 */
[----:B------:R-:W-:Y:S01]  /*0190*/  UMOV UR6, 0x4 ;  /* 0x0000000400067882 */ /* 0x000fe20000000000 */
[----:B------:R-:W-:Y:S01]  /*01a0*/  ELECT P0, URZ, PT ;  /* 0x00000000003f782f */ /* 0x000fe20003800000 */
[----:B------:R-:W-:-:S04]  /*01b0*/  UIADD3 UR6, -UR6, 0x100000, URZ ;  /* 0x0010000006067890 */ /* 0x000fc8000fffe13f */
[----:B------:R-:W-:Y:S02]  /*01c0*/  USHF.L.U32 UR7, UR6, 0xb, URZ ;  /* 0x0000000b06077899 */ /* 0x000fe4000800063f */
[----:B------:R-:W-:Y:S02]  /*01d0*/  USHF.L.U32 UR6, UR6, 0x1, URZ ;  /* 0x0000000106067899 */ /* 0x000fe4000800063f */
[----:B0-----:R-:W-:Y:S02]  /*01e0*/  ULEA UR8, UR8, UR4, 0x18 ;  /* 0x0000000408087291 */ /* 0x001fe4000f8ec03f */
[----:B------:R-:W-:-:S04]  /*01f0*/  UIADD3 UR4, -UR5, 0x100000, URZ ;  /* 0x0010000005047890 */ /* 0x000fc8000fffe13f */
[----:B------:R-:W-:Y:S02]  /*0200*/  USHF.L.U32 UR5, UR4, 0xb, URZ ;  /* 0x0000000b04057899 */ /* 0x000fe4000800063f */
[----:B------:R-:W-:Y:S01]  /*0210*/  USHF.L.U32 UR4, UR4, 0x1, URZ ;  /* 0x0000000104047899 */ /* 0x000fe2000800063f */
[----:B------:R-:W0:Y:S11]  /*0220*/  FENCE.VIEW.ASYNC.S ;  /* 0x00000000000073c6 */ /* 0x000e360000000000 */
[----:B0-----:R0:W1:Y:S01]  /*0230*/  SYNCS.EXCH.64 URZ, [UR8], UR4 ;  /* 0x00000004083f75b2 */ /* 0x0010620008000100 */
[----:B------:R0:W2:Y:S01]  /*0240*/  SYNCS.EXCH.64 URZ, [UR8+0x28], UR6 ;  /* 0x00002806083f75b2 */ /* 0x0000a20008000100 */
[----:B------:R0:W3:Y:S01]  /*0250*/  SYNCS.EXCH.64 URZ, [UR8+0x8], UR4 ;  /* 0x00000804083f75b2 */ /* 0x0000e20008000100 */
[----:B------:R0:W4:Y:S01]  /*0260*/  SYNCS.EXCH.64 URZ, [UR8+0x30], UR6 ;  /* 0x00003006083f75b2 */ /* 0x0001220008000100 */
[----:B------:R0:W0:Y:S01]  /*0270*/  SYNCS.EXCH.64 URZ, [UR8+0x10], UR4 ;  /* 0x00001004083f75b2 */ /* 0x0000220008000100 */
[----:B------:R0:W0:Y:S01]  /*0280*/  SYNCS.EXCH.64 URZ, [UR8+0x38], UR6 ;  /* 0x00003806083f75b2 */ /* 0x0000220008000100 */
[----:B------:R0:W0:Y:S01]  /*0290*/  SYNCS.EXCH.64 URZ, [UR8+0x18], UR4 ;  /* 0x00001804083f75b2 */ /* 0x0000220008000100 */
[----:B------:R0:W0:Y:S01]  /*02a0*/  SYNCS.EXCH.64 URZ, [UR8+0x40], UR6 ;  /* 0x00004006083f75b2 */ /* 0x0000220008000100 */
[----:B------:R0:W0:Y:S01]  /*02b0*/  SYNCS.EXCH.64 URZ, [UR8+0x20], UR4 ;  /* 0x00002004083f75b2 */ /* 0x0000220008000100 */
[----:B------:R0:W0:Y:S01]  /*02c0*/  SYNCS.EXCH.64 URZ, [UR8+0x48], UR6 ;  /* 0x00004806083f75b2 */ /* 0x0000220008000100 */
[----:B------:R-:W-:Y:S01]  /*02d0*/  NOP ;  /* 0x0000000000007918 */ /* 0x000fe20000000000 */
.L_x_2:
[----:B------:R-:W-:Y:S01]  /*02e0*/  SHF.R.S32.HI R7, RZ, 0x1f, R18 ;  /* 0x0000001fff077819 */ /* 0x000fe20000011412 */
[----:B------:R-:W5:Y:S01]  /*02f0*/  SHFL.IDX PT, R0, R0, RZ, 0x1f ;  /* 0x00001fff00007589 */ /* 0x000f6200000e0000 */
[----:B0-----:R-:W0:Y:S01]  /*0300*/  S2UR UR8, SR_CTAID.X ;  /* 0x00000000000879c3 */ /* 0x001e220000002500 */
[----:B------:R-:W-:Y:S02]  /*0310*/  ELECT P0, URZ, PT ;  /* 0x00000000003f782f */ /* 0x000fe40003800000 */
[----:B------:R-:W-:Y:S01]  /*0320*/  LEA.HI R7, R7, R18, RZ, 0x7 ;  /* 0x0000001207077211 */ /* 0x000fe200078f38ff */
[----:B------:R-:W1:Y:S01]  /*0330*/  S2R R4, SR_CTAID.Y ;  /* 0x0000000000047919 */ /* 0x000e620000002600 */
[----:B------:R-:W-:Y:S01]  /*0340*/  SHF.R.S32.HI R8, RZ, 0x1f, R3 ;  /* 0x0000001fff087819 */ /* 0x000fe20000011403 */
[----:B------:R-:W-:Y:S01]  /*0350*/  ULDC UR4, c[0x0][0x150] ;  /* 0x0000540000047ab9 */ /* 0x000fe20000000800 */
[----:B------:R-:W-:Y:S01]  /*0360*/  LOP3.LUT R7, R7, 0xffffff80, RZ, 0xc0, !PT ;  /* 0xffffff8007077812 */ /* 0x000fe200078ec0ff */
[----:B------:R-:W-:Y:S01]  /*0370*/  NOP ;  /* 0x0000000000007918 */ /* 0x000fe20000000000 */
[----:B------:R-:W-:Y:S01]  /*0380*/  LEA.HI R8, R8, R3, RZ, 0x2 ;  /* 0x0000000308087211 */ /* 0x000fe200078f10ff */
[----:B------:R-:W2:Y:S01]  /*0390*/  LDC R10, c[0x0][0x144] ;  /* 0x00005100ff0a7b82 */ /* 0x000ea20000000800 */
[----:B------:R-:W-:Y:S01]  /*03a0*/  NOP ;  /* 0x0000000000007918 */ /* 0x000fe20000000000 */
[----:B------:R-:W-:Y:S01]  /*03b0*/  IMAD.IADD R6, R18, 0x1, -R7 ;  /* 0x0000000112067824 */ /* 0x000fe200078e0a07 */
[----:B------:R-:W-:Y:S01]  /*03c0*/  LOP3.LUT R8, R8, 0x3ffffffc, RZ, 0xc0, !PT ;  /* 0x3ffffffc08087812 */ /* 0x000fe200078ec0ff */
[----:B------:R-:W-:Y:S01]  /*03d0*/  IMAD.MOV.U32 R23, RZ, RZ, 0x1 ;  /* 0x00000001ff177424 */ /* 0x000fe200078e00ff */
[----:B------:R-:W-:-:S02]  /*03e0*/  ISETP.NE.AND P3, PT, R5, RZ, PT ;  /* 0x000000ff0500720c */ /* 0x000fc40003f65270 */
[----:B------:R-:W-:Y:S01]  /*03f0*/  SHF.R.S32.HI R7, RZ, 0x1f, R6 ;  /* 0x0000001fff077819 */ /* 0x000fe20000011406 */
[----:B------:R-:W-:Y:S01]  /*0400*/  IMAD.IADD R8, R3, 0x1, -R8 ;  /* 0x0000000103087824 */ /* 0x000fe200078e0a08 */
[----:B------:R-:W3:Y:S02]  /*0410*/  LDC R13, c[0x0][0x140] ;  /* 0x00005000ff0d7b82 */ /* 0x000ee40000000800 */
[----:B------:R-:W-:Y:S02]  /*0420*/  LEA.HI R7, R7, R6, RZ, 0x3 ;  /* 0x0000000607077211 */ /* 0x000fe400078f18ff */
[----:B-----5:R-:W-:Y:S02]  /*0430*/  ISETP.NE.OR P0, PT, R0, RZ, !P0 ;  /* 0x000000ff0000720c */ /* 0x020fe40004705670 */
[--C-:B------:R-:W-:Y:S02]  /*0440*/  SHF.R.S32.HI R0, RZ, 0x3, R7.reuse ;  /* 0x00000003ff007819 */ /* 0x100fe40000011407 */
[----:B------:R-:W-:-:S02]  /*0450*/  SHF.R.S32.HI R7, RZ, 0x1f, R7 ;  /* 0x0000001fff077819 */ /* 0x000fc40000011407 */
[----:B0-----:R-:W-:Y:S02]  /*0460*/  I2FP.F32.U32 R9, UR8 ;  /* 0x0000000800097c45 */ /* 0x001fe40008201000 */
[----:B------:R-:W-:-:S03]  /*0470*/  LEA.HI R7, R7, R0, RZ, 0x2 ;  /* 0x0000000007077211 */ /* 0x000fc600078f10ff */
[----:B------:R-:W-:Y:S01]  /*0480*/  FMUL R9, R9, UR4 ;  /* 0x0000000409097c20 */ /* 0x000fe20008400000 */
[----:B------:R-:W-:Y:S01]  /*0490*/  LOP3.LUT R7, R7, 0xfffffffc, RZ, 0xc0, !PT ;  /* 0xfffffffc07077812 */ /* 0x000fe200078ec0ff */
[----:B------:R-:W-:Y:S01]  /*04a0*/  VOTEU.ALL UP0, P0 ;  /* 0x00000000003f7886 */ /* 0x000fe20000000000 */
[----:B-1----:R-:W-:Y:S01]  /*04b0*/  I2FP.F32.U32 R3, R4 ;  /* 0x0000000400037245 */ /* 0x002fe20000201000 */
[----:B------:R-:W-:Y:S01]  /*04c0*/  ULDC UR4, c[0x0][0x154] ;  /* 0x0000550000047ab9 */ /* 0x000fe20000000800 */
[----:B------:R-:W-:Y:S01]  /*04d0*/  VOTEU.ALL UP1, P0 ;  /* 0x00000000003f7886 */ /* 0x000fe20000020000 */
[----:B------:R-:W0:Y:S01]  /*04e0*/  F2I.U32.TRUNC.NTZ R9, R9 ;  /* 0x0000000900097305 */ /* 0x000e22000020f000 */
[----:B------:R-:W-:Y:S01]  /*04f0*/  IMAD.IADD R7, R0, 0x1, -R7 ;  /* 0x0000000100077824 */ /* 0x000fe200078e0a07 */
[----:B------:R-:W1:Y:S01]  /*0500*/  @!UP0 S2UR UR7, SR_CgaCtaId ;  /* 0x00000000000789c3 */ /* 0x000e620000008800 */
[----:B------:R-:W-:Y:S01]  /*0510*/  FMUL R12, R3, UR4 ;  /* 0x00000004030c7c20 */ /* 0x000fe20008400000 */
[----:B------:R-:W-:Y:S01]  /*0520*/  UMOV UR4, 0x20 ;  /* 0x0000002000047882 */ /* 0x000fe20000000000 */
[----:B------:R-:W-:Y:S01]  /*0530*/  IMAD R8, R8, 0x4, R7 ;  /* 0x0000000408087824 */ /* 0x000fe200078e0207 */
[----:B------:R-:W-:Y:S01]  /*0540*/  @!UP0 UMOV UR6, 0x400 ;  /* 0x0000040000068882 */ /* 0x000fe20000000000 */
[----:B------:R-:W-:-:S04]  /*0550*/  @!UP0 UIADD3 UR4, -UR4, 0x100000, URZ ;  /* 0x0010000004048890 */ /* 0x000fc8000fffe13f */
[----:B------:R-:W-:Y:S02]  /*0560*/  @!UP0 USHF.L.U32 UR5, UR4, 0xb, URZ ;  /* 0x0000000b04058899 */ /* 0x000fe4000800063f */
[----:B------:R-:W-:Y:S01]  /*0570*/  @!UP0 USHF.L.U32 UR4, UR4, 0x1, URZ ;  /* 0x0000000104048899 */ /* 0x000fe2000800063f */
[----:B---3--:R-:W-:Y:S01]  /*0580*/  ISETP.EQ.U32.AND P2, PT, R13, 0x1, PT ;  /* 0x000000010d00780c */ /* 0x008fe20003f42070 */
[----:B------:R-:W3:Y:S01]  /*0590*/  F2I.U32.TRUNC.NTZ R12, R12 ;  /* 0x0000000c000c7305 */ /* 0x000ee2000020f000 */
[----:B------:R-:W-:Y:S01]  /*05a0*/  LEA.HI R0, R8, R8, RZ, 0x1 ;  /* 0x0000000808007211 */ /* 0x000fe200078f08ff */
[----:B------:R-:W5:Y:S03]  /*05b0*/  LDC R7, c[0x0][0x148] ;  /* 0x00005200ff077b82 */ /* 0x000f660000000800 */
[----:B------:R-:W-:Y:S01]  /*05c0*/  LOP3.LUT R11, R0, 0xfffffffe, RZ, 0xc0, !PT ;  /* 0xfffffffe000b7812 */ /* 0x000fe200078ec0ff */
[----:B0-----:R-:W-:Y:S01]  /*05d0*/  IMAD.MOV R15, RZ, RZ, -R9 ;  /* 0x000000ffff0f7224 */ /* 0x001fe200078e0a09 */
[----:B------:R-:W-:-:S03]  /*05e0*/  SHF.R.S32.HI R9, RZ, 0x1f, R2 ;  /* 0x0000001fff097819 */ /* 0x000fc60000011402 */
[----:B--2---:R-:W-:Y:S01]  /*05f0*/  IMAD R3, R10, R15, UR8 ;  /* 0x000000080a037e24 */ /* 0x004fe2000f8e020f */
[----:B------:R-:W-:Y:S01]  /*0600*/  LEA.HI R9, R9, R2, RZ, 0x2 ;  /* 0x0000000209097211 */ /* 0x000fe200078f10ff */
[C---:B------:R-:W-:Y:S02]  /*0610*/  IMAD.IADD R0, R8.reuse, 0x1, -R11 ;  /* 0x0000000108007824 */ /* 0x040fe400078e0a0b */
[----:B------:R-:W-:Y:S01]  /*0620*/  IMAD.SHL.U32 R11, R8, 0x4, RZ ;  /* 0x00000004080b7824 */ /* 0x000fe200078e00ff */
[----:B------:R-:W-:Y:S01]  /*0630*/  LOP3.LUT R9, R9, 0xfffffffc, RZ, 0xc0, !PT ;  /* 0xfffffffc09097812 */ /* 0x000fe200078ec0ff */
[----:B---3--:R-:W-:Y:S01]  /*0640*/  IMAD.MOV R21, RZ, RZ, -R12 ;  /* 0x000000ffff157224 */ /* 0x008fe200078e0a0c */
[----:B------:R-:W-:Y:S01]  /*0650*/  ISETP.NE.AND P4, PT, R0, R3, PT ;  /* 0x000000030000720c */ /* 0x000fe20003f85270 */
[----:B-1----:R-:W-:Y:S01]  /*0660*/  @!UP0 ULEA UR6, UR7, UR6, 0x18 ;  /* 0x0000000607068291 */ /* 0x002fe2000f8ec03f */
[----:B------:R-:W-:Y:S01]  /*0670*/  LOP3.LUT R22, R8, 0xc, R11, 0x78, !PT ;  /* 0x0000000c08167812 */ /* 0x000fe200078e780b */
[----:B------:R-:W-:Y:S01]  /*0680*/  IMAD.IADD R0, R2, 0x1, -R9 ;  /* 0x0000000102007824 */ /* 0x000fe200078e0a09 */
[----:B------:R-:W-:Y:S01]  /*0690*/  VOTEU.ALL UP0, P0 ;  /* 0x00000000003f7886 */ /* 0x000fe20000000000 */
[----:B------:R-:W-:Y:S01]  /*06a0*/  LOP3.LUT P0, RZ, R6, 0x7, RZ, 0xc0, !PT ;  /* 0x0000000706ff7812 */ /* 0x000fe2000780c0ff */
[----:B------:R-:W-:-:S02]  /*06b0*/  VIADD R6, R5, 0xffffffff ;  /* 0xffffffff05067836 */ /* 0x000fc40000000000 */
[----:B------:R-:W-:Y:S01]  /*06c0*/  ISETP.NE.AND P1, PT, R0, 0x3, PT ;  /* 0x000000030000780c */ /* 0x000fe20003f25270 */
[----:B-----5:R-:W-:Y:S01]  /*06d0*/  IMAD R9, R7, R21, R4 ;  /* 0x0000001507097224 */ /* 0x020fe200078e0204 */
[----:B------:R-:W-:Y:S02]  /*06e0*/  ISETP.LT.U32.AND P0, PT, R22, 0x2, !P0 ;  /* 0x000000021600780c */ /* 0x000fe40004701070 */
[----:B------:R-:W-:Y:S01]  /*06f0*/  ISETP.EQ.OR P1, PT, R0, RZ, !P1 ;  /* 0x000000ff0000720c */ /* 0x000fe20004f22670 */
[----:B------:R-:W0:Y:S02]  /*0700*/  FENCE.VIEW.ASYNC.S ;  /* 0x00000000000073c6 */ /* 0x000e240000000000 */
[----:B0-----:R0:W1:Y:S01]  /*0710*/  @!UP0 SYNCS.EXCH.64 URZ, [UR6+0x60], UR4 ;  /* 0x00006004063f85b2 */ /* 0x0010620008000100 */
[----:B------:R-:W-:Y:S02]  /*0720*/  @P4 LEA.HI R2, R22, R22, RZ, 0x1 ;  /* 0x0000001616024211 */ /* 0x000fe400078f08ff */
[----:B------:R-:W-:-:S02]  /*0730*/  ISETP.EQ.AND P1, PT, R5, RZ, P1 ;  /* 0x000000ff0500720c */ /* 0x000fc40000f22270 */
[----:B------:R-:W-:Y:S02]  /*0740*/  @P4 SHF.R.S32.HI R2, RZ, 0x1, R2 ;  /* 0x00000001ff024819 */ /* 0x000fe40000011402 */
[----:B------:R-:W-:Y:S02]  /*0750*/  ISETP.GE.U32.AND P6, PT, R6, 0x2, PT ;  /* 0x000000020600780c */ /* 0x000fe40003fc6070 */
[----:B------:R-:W-:Y:S02]  /*0760*/  @P4 ISETP.NE.AND P5, PT, R2, R9, PT ;  /* 0x000000090200420c */ /* 0x000fe40003fa5270 */
[----:B------:R-:W-:Y:S02]  /*0770*/  SEL R2, RZ, 0x1, !P0 ;  /* 0x00000001ff027807 */ /* 0x000fe40004000000 */
[----:B------:R-:W-:Y:S02]  /*0780*/  @P4 SEL R23, RZ, 0x1, P5 ;  /* 0x00000001ff174807 */ /* 0x000fe40002800000 */
[----:B------:R-:W-:Y:S01]  /*0790*/  SEL R19, RZ, 0x1, !P1 ;  /* 0x00000001ff137807 */ /* 0x000fe20004800000 */
[----:B------:R0:W2:Y:S01]  /*07a0*/  @!UP1 SYNCS.EXCH.64 URZ, [UR6+0x68], UR4 ;  /* 0x00006804063f95b2 */ /* 0x0000a20008000100 */
[----:B------:R-:W-:Y:S01]  /*07b0*/  LOP3.LUT R23, R23, R2, RZ, 0xc0, !PT ;  /* 0x0000000217177212 */ /* 0x000fe200078ec0ff */
[----:B------:R-:W-:Y:S01]  /*07c0*/  NOP ;  /* 0x0000000000007918 */ /* 0x000fe20000000000 */
[----:B------:R-:W-:Y:S01]  /*07d0*/  SEL R19, R19, 0x2, P6 ;  /* 0x0000000213137807 */ /* 0x000fe20003000000 */
[----:B------:R-:W-:Y:S06]  /*07e0*/  @!P2 BRA `(.L_x_3) ;  /* 0x000000000008a947 */ /* 0x000fec0003800000 */
[----:B-12-4-:R-:W-:Y:S01]  /*07f0*/  UCGABAR_ARV ;  /* 0x00000000000079c7 */ /* 0x016fe20008000000 */
[----:B------:R-:W-:Y:S05]  /*0800*/  BRA `(.L_x_4) ;  /* 0x0000000000047947 */ /* 0x000fea0003800000 */
.L_x_3:
[----:B-12-4-:R-:W-:Y:S01]  /*0810*/  NOP ;  /* 0x0000000000007918 */ /* 0x016fe20000000000 */
.L_x_4:
[----:B------:R-:W1:Y:S01]  /*0820*/  LDC R2, c[0x0][0x65c] ;  /* 0x00019700ff027b82 */ /* 0x000e620000000800 */
[----:B------:R-:W-:Y:S02]  /*0830*/  IMAD.U32 R8, RZ, RZ, UR8 ;  /* 0x00000008ff087e24 */ /* 0x000fe4000f8e00ff */
[----:B------:R-:W-:Y:S01]  /*0840*/  IMAD.MOV.U32 R9, RZ, RZ, RZ ;  /* 0x000000ffff097224 */ /* 0x000fe200078e00ff */
[----:B-1----:R-:W-:-:S04]  /*0850*/  ISETP.NE.AND P1, PT, R2, 0x1, PT ;  /* 0x000000010200780c */ /* 0x002fc80003f25270 */
[----:B------:R-:W-:-:S09]  /*0860*/  P2R R5, PR, RZ, 0x2 ;  /* 0x00000002ff057803 */ /* 0x000fd20000000000 */
[----:B------:R-:W1:Y:S01]  /*0870*/  @P1 LDC R17, c[0x0][0x10] ;  /* 0x00000400ff111b82 */ /* 0x000e620000000800 */
[----:B------:R-:W-:Y:S02]  /*0880*/  @P1 IMAD.MOV.U32 R5, RZ, RZ, RZ ;  /* 0x000000ffff051224 */ /* 0x000fe400078e00ff */
[----:B------:R-:W-:-:S05]  /*0890*/  @P1 IMAD.MOV.U32 R13, RZ, RZ, RZ ;  /* 0x000000ffff0d1224 */ /* 0x000fca00078e00ff */
[----:B------:R-:W2:Y:S01]  /*08a0*/  @!P1 LDC R11, c[0x0][0xc] ;  /* 0x00000300ff0b9b82 */ /* 0x000ea20000000800 */
[----:B-1----:R-:W-:-:S04]  /*08b0*/  @P1 IMAD.WIDE.U32 R16, R17, UR8, R4 ;  /* 0x0000000811101c25 */ /* 0x002fc8000f8e0004 */
[----:B------:R-:W-:Y:S02]  /*08c0*/  @P1 IMAD.IADD R17, R17, 0x1, R13 ;  /* 0x0000000111111824 */ /* 0x000fe400078e020d */
[----:B--2---:R-:W-:-:S04]  /*08d0*/  @!P1 IMAD.WIDE.U32 R8, R4, R11, R8 ;  /* 0x0000000b04089225 */ /* 0x004fc800078e0008 */
[----:B------:R-:W-:Y:S02]  /*08e0*/  @!P1 IMAD.MOV.U32 R16, RZ, RZ, R8 ;  /* 0x000000ffff109224 */ /* 0x000fe400078e0008 */
[----:B------:R-:W-:Y:S01]  /*08f0*/  @!P1 IMAD.MOV.U32 R17, RZ, RZ, R9 ;  /* 0x000000ffff119224 */ /* 0x000fe200078e0009 */
[----:B------:R-:W-:Y:S06]  /*0900*/  @!P2 BRA `(.L_x_5) ;  /* 0x00000000000ca947 */ /* 0x000fec0003800000 */
[----:B------:R-:W-:Y:S01]  /*0910*/  UCGABAR_WAIT ;  /* 0x0000000000007dc7 */ /* 0x000fe20008000000 */
[----:B------:R-:W-:Y:S01]  /*0920*/  CCTL.IVALL ;  /* 0x00000000ff00798f */ /* 0x000fe20002000000 */
[----:B------:R-:W-:Y:S05]  /*0930*/  BRA `(.L_x_6) ;  /* 0x0000000000047947 */ /* 0x000fea0003800000 */
.L_x_5:
[----:B------:R-:W-:Y:S06]  /*0940*/  BAR.SYNC.DEFER_BLOCKING 0x0 ;  /* 0x0000000000007b1d */ /* 0x000fec0000010000 */
.L_x_6:
[----:B------:R-:W-:Y:S05]  /*0950*/  @!P3 BRA `(.L_x_7) ;  /* 0x000000b00060b947 */ /* 0x000fea0003800000 */
[----:B------:R-:W-:-:S13]  /*0960*/  ISETP.GT.U32.AND P0, PT, R6, 0x1, PT ;  /* 0x000000010600780c */ /* 0x000fda0003f04070 */
[----:B0-----:R-:W-:Y:S05]  /*0970*/  @P0 EXIT ;  /* 0x000000000000094d */ /* 0x001fea0003800000 */
[----:B------:R-:W-:Y:S01]  /*0980*/  ULDC.64 UR4, c[0x0][0x650] ;  /* 0x0001940000047ab9 */ /* 0x000fe20000000a00 */
[----:B------:R-:W-:Y:S01]  /*0990*/  PRMT R0, RZ, 0x7610, R0 ;  /* 0x00007610ff007816 */ /* 0x000fe20000000000 */
[----:B------:R-:W-:Y:S01]  /*09a0*/  IMAD.MOV.U32 R136, RZ, RZ, -0x1 ;  /* 0xffffffffff887424 */ /* 0x000fe200078e00ff */
[----:B------:R-:W-:Y:S01]  /*09b0*/  ISETP.GE.U32.AND P0, PT, R16, UR4, PT ;  /* 0x0000000410007c0c */ /* 0x000fe2000bf06070 */
[----:B------:R-:W-:Y:S02]  /*09c0*/  IMAD.MOV.U32 R138, RZ, RZ, -0x1 ;  /* 0xffffffffff8a7424 */ /* 0x000fe400078e00ff */
[----:B------:R-:W-:Y:S01]  /*09d0*/  IMAD.MOV.U32 R137, RZ, RZ, -0x1 ;  /* 0xffffffffff897424 */ /* 0x000fe200078e00ff */
[----:B------:R-:W-:-:S13]  /*09e0*/  ISETP.GE.U32.AND.EX P0, PT, R17, UR5, PT, P0 ;  /* 0x0000000511007c0c */ /* 0x000fda000bf06100 */
[----:B------:R-:W-:Y:S05]  /*09f0*/  @P0 BRA `(.L_x_8) ;  /* 0x0000000400280947 */ /* 0x000fea0003800000 */
[----:B------:R-:W0:Y:S01]  /*0a00*/  LDC.64 R24, c[0x0][0x628] ;  /* 0x00018a00ff187b82 */ /* 0x000e220000000a00 */
[----:B------:R-:W-:Y:S02]  /*0a10*/  IMAD.MOV.U32 R8, RZ, RZ, R16 ;  /* 0x000000ffff087224 */ /* 0x000fe400078e0010 */
[----:B------:R-:W-:-:S05]  /*0a20*/  IMAD.MOV.U32 R9, RZ, RZ, R17 ;  /* 0x000000ffff097224 */ /* 0x000fca00078e0011 */
[----:B------:R-:W1:Y:S08]  /*0a30*/  LDC R0, c[0x0][0x630] ;  /* 0x00018c00ff007b82 */ /* 0x000e700000000800 */
[----:B------:R-:W2:Y:S01]  /*0a40*/  LDC.64 R26, c[0x0][0x620] ;  /* 0x00018800ff1a7b82 */ /* 0x000ea20000000a00 */
[----:B0-----:R-:W-:-:S04]  /*0a50*/  ISETP.NE.U32.AND P0, PT, R24, RZ, PT ;  /* 0x000000ff1800720c */ /* 0x001fc80003f05070 */
[----:B------:R-:W-:-:S13]  /*0a60*/  ISETP.NE.AND.EX P0, PT, R25, RZ, PT, P0 ;  /* 0x000000ff1900720c */ /* 0x000fda0003f05300 */
[----:B-12---:R-:W-:Y:S05]  /*0a70*/  @!P0 BRA `(.L_x_9) ;  /* 0x0000000000288947 */ /* 0x006fea0003800000 */
[----:B------:R-:W0:Y:S02]  /*0a80*/  LDC R13, c[0x0][0x634] ;  /* 0x00018d00ff0d7b82 */ /* 0x000e240000000800 */
[----:B0-----:R-:W-:-:S05]  /*0a90*/  IADD3 R13, P0, R16, R13, RZ ;  /* 0x0000000d100d7210 */ /* 0x001fca0007f1e0ff */
[----:B------:R-:W-:-:S04]  /*0aa0*/  IMAD.X R15, RZ, RZ, R17, P0 ;  /* 0x000000ffff0f7224 */ /* 0x000fc800000e0611 */
[----:B------:R-:W-:-:S04]  /*0ab0*/  IMAD.WIDE.U32 R8, R15, R24, RZ ;  /* 0x000000180f087225 */ /* 0x000fc800078e00ff */
[----:B------:R-:W-:-:S04]  /*0ac0*/  IMAD.WIDE.U32 R10, P0, R13, R25, R8 ;  /* 0x000000190d0a7225 */ /* 0x000fc80007800008 */
[----:B------:R-:W-:-:S04]  /*0ad0*/  IMAD.WIDE.U32 R8, R13, R24, RZ ;  /* 0x000000180d087225 */ /* 0x000fc800078e00ff */
[----:B------:R-:W-:Y:S01]  /*0ae0*/  IMAD.X R13, RZ, RZ, RZ, P0 ;  /* 0x000000ffff0d7224 */ /* 0x000fe200000e06ff */
[----:B------:R-:W-:Y:S01]  /*0af0*/  IADD3 RZ, P0, R9, R10, RZ ;  /* 0x0000000a09ff7210 */ /* 0x000fe20007f1e0ff */
[----:B------:R-:W-:-:S04]  /*0b00*/  IMAD.MOV.U32 R12, RZ, RZ, R11 ;  /* 0x000000ffff0c7224 */ /* 0x000fc800078e000b */
[----:B------:R-:W-:-:S08]  /*0b10*/  IMAD.WIDE.U32.X R8, R15, R25, R12, P0 ;  /* 0x000000190f087225 */ /* 0x000fd000000e040c */
.L_x_9:
[----:B------:R-:W0:Y:S01]  /*0b20*/  LDC.64 R24, c[0x0][0x640] ;  /* 0x00019000ff187b82 */ /* 0x000e220000000a00 */
[-CC-:B------:R-:W-:Y:S01]  /*0b30*/  SHF.R.U64 R137, R8, R0.reuse, R9.reuse ;  /* 0x0000000008897219 */ /* 0x180fe20000001209 */
[----:B------:R-:W-:Y:S01]  /*0b40*/  IMAD R30, R7, R21, R4 ;  /* 0x00000015071e7224 */ /* 0x000fe200078e0204 */
[----:B------:R-:W-:Y:S01]  /*0b50*/  SHF.R.U32.HI R0, RZ, R0, R9 ;  /* 0x00000000ff007219 */ /* 0x000fe20000011609 */
[----:B------:R-:W-:Y:S01]  /*0b60*/  IMAD.MOV.U32 R21, RZ, RZ, 0x1 ;  /* 0x00000001ff157424 */ /* 0x000fe200078e00ff */
[----:B------:R-:W-:-:S03]  /*0b70*/  IADD3 R5, P0, RZ, -R137, RZ ;  /* 0x80000089ff057210 */ /* 0x000fc60007f1e0ff */
[----:B------:R-:W1:Y:S02]  /*0b80*/  LDC R6, c[0x0][0x618] ;  /* 0x00018600ff067b82 */ /* 0x000e640000000800 */
[----:B------:R-:W-:-:S04]  /*0b90*/  IMAD.X R9, RZ, RZ, ~R0, P0 ;  /* 0x000000ffff097224 */ /* 0x000fc800000e0e00 */
[-C--:B------:R-:W-:Y:S02]  /*0ba0*/  IMAD R0, R9, R26.reuse, RZ ;  /* 0x0000001a09007224 */ /* 0x080fe400078e02ff */
[----:B------:R-:W2:Y:S01]  /*0bb0*/  LDC R11, c[0x0][0x608] ;  /* 0x00018200ff0b7b82 */ /* 0x000ea20000000800 */
[----:B------:R-:W-:-:S04]  /*0bc0*/  IMAD.WIDE.U32 R8, R5, R26, R16 ;  /* 0x0000001a05087225 */ /* 0x000fc800078e0010 */
[----:B------:R-:W-:-:S03]  /*0bd0*/  IMAD R5, R5, R27, R0 ;  /* 0x0000001b05057224 */ /* 0x000fc600078e0200 */
[----:B------:R-:W3:Y:S01]  /*0be0*/  LDC R12, c[0x0][0x658] ;  /* 0x00019600ff0c7b82 */ /* 0x000ee20000000800 */
[----:B0-----:R-:W-:Y:S01]  /*0bf0*/  ISETP.NE.U32.AND P0, PT, R24, RZ, PT ;  /* 0x000000ff1800720c */ /* 0x001fe20003f05070 */
[----:B------:R-:W-:Y:S02]  /*0c00*/  IMAD.IADD R5, R9, 0x1, R5 ;  /* 0x0000000109057824 */ /* 0x000fe400078e0205 */
[----:B------:R-:W-:Y:S01]  /*0c10*/  IMAD.MOV.U32 R9, RZ, RZ, -0x1 ;  /* 0xffffffffff097424 */ /* 0x000fe200078e00ff */
[----:B------:R-:W-:-:S03]  /*0c20*/  ISETP.NE.AND.EX P0, PT, R25, RZ, PT, P0 ;  /* 0x000000ff1900720c */ /* 0x000fc60003f05300 */
[----:B------:R-:W0:Y:S01]  /*0c30*/  LDC R15, c[0x0][0x600] ;  /* 0x00018000ff0f7b82 */ /* 0x000e220000000800 */
[-CC-:B-1----:R-:W-:Y:S02]  /*0c40*/  SHF.R.U64 R13, R8, R6.reuse, R5.reuse ;  /* 0x00000006080d7219 */ /* 0x182fe40000001205 */
[----:B------:R-:W-:-:S05]  /*0c50*/  SHF.R.U32.HI R0, RZ, R6, R5 ;  /* 0x00000006ff007219 */ /* 0x000fca0000011605 */
[----:B------:R-:W1:Y:S01]  /*0c60*/  LDC R14, c[0x0][0x648] ;  /* 0x00019200ff0e7b82 */ /* 0x000e620000000800 */
[-CC-:B--2---:R-:W-:Y:S02]  /*0c70*/  SHF.R.U64 R27, R13, R11.reuse, R0.reuse ;  /* 0x0000000b0d1b7219 */ /* 0x184fe40000001200 */
[----:B------:R-:W-:-:S05]  /*0c80*/  SHF.R.U32.HI R5, RZ, R11, R0 ;  /* 0x0000000bff057219 */ /* 0x000fca0000011600 */
[----:B------:R-:W2:Y:S01]  /*0c90*/  LDC R20, c[0x0][0x638] ;  /* 0x00018e00ff147b82 */ /* 0x000ea20000000800 */
[-CC-:B---3--:R-:W-:Y:S02]  /*0ca0*/  SHF.R.U64 R28, R27, R12.reuse, R5.reuse ;  /* 0x0000000c1b1c7219 */ /* 0x188fe40000001205 */
[-C--:B------:R-:W-:Y:S02]  /*0cb0*/  SHF.L.U32 R0, R9, R12.reuse, RZ ;  /* 0x0000000c09007219 */ /* 0x080fe400000006ff */
[----:B------:R-:W-:Y:S01]  /*0cc0*/  SHF.R.U32.HI R5, RZ, R12, R5 ;  /* 0x0000000cff057219 */ /* 0x000fe20000011605 */
[----:B------:R-:W-:Y:S01]  /*0cd0*/  IMAD.MOV.U32 R4, RZ, RZ, R28 ;  /* 0x000000ffff047224 */ /* 0x000fe200078e001c */
[----:B------:R-:W-:Y:S01]  /*0ce0*/  LOP3.LUT R10, RZ, R0, RZ, 0x33, !PT ;  /* 0x00000000ff0a7212 */ /* 0x000fe200078e33ff */
[----:B------:R-:W3:Y:S01]  /*0cf0*/  LDC R26, c[0x0][0x610] ;  /* 0x00018400ff1a7b82 */ /* 0x000ee20000000800 */
[----:B------:R-:W-:Y:S05]  /*0d00*/  @!P0 BRA `(.L_x_10) ;  /* 0x0000000000288947 */ /* 0x000fea0003800000 */
[----:B------:R-:W4:Y:S02]  /*0d10*/  LDC R9, c[0x0][0x64c] ;  /* 0x00019300ff097b82 */ /* 0x000f240000000800 */
[----:B----4-:R-:W-:-:S05]  /*0d20*/  IADD3 R9, P0, R28, R9, RZ ;  /* 0x000000091c097210 */ /* 0x010fca0007f1e0ff */
        /* <DEDUP_REMOVED lines=8> */
.L_x_10:
[----:B-1----:R-:W-:Y:S01]  /*0db0*/  SHF.R.U64 R4, R4, R14, R5 ;  /* 0x0000000e04047219 */ /* 0x002fe20000001205 */
[----:B0-----:R-:W-:Y:S01]  /*0dc0*/  VIADD R6, R15, 0xffffffff ;  /* 0xffffffff0f067836 */ /* 0x001fe20000000000 */
[----:B------:R-:W-:Y:S02]  /*0dd0*/  SHF.L.U32 R0, R21, R12, RZ ;  /* 0x0000000c15007219 */ /* 0x000fe400000006ff */
[----:B------:R-:W-:Y:S01]  /*0de0*/  LOP3.LUT R5, R27, R10, RZ, 0xc0, !PT ;  /* 0x0000000a1b057212 */ /* 0x000fe200078ec0ff */
[----:B------:R-:W-:Y:S01]  /*0df0*/  IMAD.MOV R7, RZ, RZ, -R4 ;  /* 0x000000ffff077224 */ /* 0x000fe200078e0a04 */
[----:B------:R-:W-:Y:S02]  /*0e00*/  SEL R3, R3, R30, !P1 ;  /* 0x0000001e03037207 */ /* 0x000fe40004800000 */
[----:B------:R-:W-:Y:S01]  /*0e10*/  LOP3.LUT R6, R13, R6, RZ, 0xc0, !PT ;  /* 0x000000060d067212 */ /* 0x000fe200078ec0ff */
[----:B------:R-:W-:Y:S02]  /*0e20*/  IMAD R4, R0, R4, R5 ;  /* 0x0000000400047224 */ /* 0x000fe400078e0205 */
[----:B--2---:R-:W-:-:S02]  /*0e30*/  IMAD R0, R7, R20, R28 ;  /* 0x0000001407007224 */ /* 0x004fc400078e021c */
[----:B---3--:R-:W-:Y:S02]  /*0e40*/  IMAD R3, R4, R26, R3 ;  /* 0x0000001a04037224 */ /* 0x008fe400078e0203 */
[----:B------:R-:W-:Y:S02]  /*0e50*/  IMAD R136, R0, R15, R6 ;  /* 0x0000000f00887224 */ /* 0x000fe400078e0206 */
[----:B------:R-:W-:-:S03]  /*0e60*/  IMAD.MOV.U32 R4, RZ, RZ, 0x1 ;  /* 0x00000001ff047424 */ /* 0x000fc600078e00ff */
[----:B------:R-:W-:Y:S02]  /*0e70*/  SEL R138, R136, R3, !P1 ;  /* 0x00000003888a7207 */ /* 0x000fe40004800000 */
[----:B------:R-:W-:Y:S02]  /*0e80*/  PRMT R0, R4, 0x7610, R0 ;  /* 0x0000761004007816 */ /* 0x000fe40000000000 */
[----:B------:R-:W-:-:S07]  /*0e90*/  SEL R136, R3, R136, !P1 ;  /* 0x0000008803887207 */ /* 0x000fce0004800000 */
.L_x_8:
[----:B------:R-:W-:-:S08]  /*0ea0*/  NOP ;  /* 0x0000000000007918 */ /* 0x000fd00000000000 */
[----:B------:R-:W0:Y:S02]  /*0eb0*/  USETMAXREG.TRY_ALLOC.CTAPOOL UP0, 0xe8 ;  /* 0x000000e8000079c8 */ /* 0x000e240008000600 */
[----:B0-----:R-:W-:-:S13]  /*0ec0*/  PLOP3.LUT P0, PT, PT, PT, UP0, 0x80, 0x0 ;  /* 0x000000000000781c */ /* 0x001fda0003f0f008 */
[----:B------:R-:W-:Y:S05]  /*0ed0*/  @!P0 BRA `(.L_x_8) ;  /* 0xfffffffc00f08947 */ /* 0x000fea000383ffff */
[----:B------:R-:W-:Y:S01]  /*0ee0*/  ULDC.64 UR4, c[0x0][0x598] ;  /* 0x0001660000047ab9 */ /* 0x000fe20000000a00 */
[----:B------:R-:W-:Y:S01]  /*0ef0*/  ULDC.64 UR40, c[0x0][0x208] ;  /* 0x0000820000287ab9 */ /* 0x000fe20000000a00 */
[----:B------:R-:W-:-:S04]  /*0f00*/  ISETP.NE.U32.AND P0, PT, RZ, UR4, PT ;  /* 0x00000004ff007c0c */ /* 0x000fc8000bf05070 */
[----:B------:R-:W-:-:S13]  /*0f10*/  ISETP.NE.AND.EX P0, PT, RZ, UR5, PT, P0 ;  /* 0x00000005ff007c0c */ /* 0x000fda000bf05300 */
[----:B------:R-:W-:Y:S05]  /*0f20*/  @!P0 BRA `(.L_x_11) ;  /* 0x00000000001c8947 */ /* 0x000fea0003800000 */
[----:B------:R-:W0:Y:S02]  /*0f30*/  LDC.64 R4, c[0x0][0x598] ;  /* 0x00016600ff047b82 */ /* 0x000e240000000a00 */
[----:B0-----:R-:W2:Y:S02]  /*0f40*/  LDG.E.64 R4, desc[UR40][R4.64] ;  /* 0x0000002804047981 */ /* 0x001ea4000c1e1b00 */
[----:B--2---:R-:W-:-:S04]  /*0f50*/  ISETP.NE.U32.AND P0, PT, R4, RZ, PT ;  /* 0x000000ff0400720c */ /* 0x004fc80003f05070 */
[----:B------:R-:W-:-:S13]  /*0f60*/  ISETP.NE.AND.EX P0, PT, R5, RZ, PT, P0 ;  /* 0x000000ff0500720c */ /* 0x000fda0003f05300 */
[----:B------:R-:W-:Y:S05]  /*0f70*/  @!P0 BRA `(.L_x_11) ;  /* 0x0000000000088947 */ /* 0x000fea0003800000 */
[----:B------:R0:W5:Y:S01]  /*0f80*/  LD.E R139, desc[UR40][R4.64] ;  /* 0x00000028048b7980 */ /* 0x000162000c101900 */
[----:B------:R-:W-:Y:S05]  /*0f90*/  BRA `(.L_x_12) ;  /* 0x0000000000247947 */ /* 0x000fea0003800000 */
.L_x_11:
[----:B------:R-:W-:Y:S02]  /*0fa0*/  ULDC.64 UR4, c[0x0][0x588] ;  /* 0x0001620000047ab9 */ /* 0x000fe40000000a00 */
[----:B------:R-:W-:-:S04]  /*0fb0*/  ISETP.NE.U32.AND P0, PT, RZ, UR4, PT ;  /* 0x00000004ff007c0c */ /* 0x000fc8000bf05070 */
[----:B------:R-:W-:-:S13]  /*0fc0*/  ISETP.NE.AND.EX P0, PT, RZ, UR5, PT, P0 ;  /* 0x00000005ff007c0c */ /* 0x000fda000bf05300 */
[----:B------:R-:W-:Y:S05]  /*0fd0*/  @!P0 BRA `(.L_x_13) ;  /* 0x00000000000c8947 */ /* 0x000fea0003800000 */
[----:B------:R-:W0:Y:S02]  /*0fe0*/  LDC.64 R4, c[0x0][0x588] ;  /* 0x00016200ff047b82 */ /* 0x000e240000000a00 */
[----:B0-----:R1:W5:Y:S01]  /*0ff0*/  LDG.E R139, desc[UR40][R4.64] ;  /* 0x00000028048b7981 */ /* 0x001362000c1e1900 */
[----:B------:R-:W-:Y:S05]  /*1000*/  BRA `(.L_x_12) ;  /* 0x0000000000087947 */ /* 0x000fea0003800000 */
.L_x_13:
[----:B------:R-:W-:Y:S02]  /*1010*/  ULDC UR4, c[0x0][0x580] ;  /* 0x0001600000047ab9 */ /* 0x000fe40000000800 */
[----:B------:R-:W-:-:S07]  /*1020*/  IMAD.U32 R139, RZ, RZ, UR4 ;  /* 0x00000004ff8b7e24 */ /* 0x000fce000f8e00ff */
.L_x_12:
[----:B------:R-:W-:Y:S02]  /*1030*/  ULDC.64 UR4, c[0x0][0x5a0] ;  /* 0x0001680000047ab9 */ /* 0x000fe40000000a00 */
[----:B------:R-:W-:-:S04]  /*1040*/  ISETP.NE.U32.AND P0, PT, RZ, UR4, PT ;  /* 0x00000004ff007c0c */ /* 0x000fc8000bf05070 */
[----:B------:R-:W-:-:S13]  /*1050*/  ISETP.NE.AND.EX P0, PT, RZ, UR5, PT, P0 ;  /* 0x00000005ff007c0c */ /* 0x000fda000bf05300 */
[----:B------:R-:W-:Y:S05]  /*1060*/  @!P0 BRA `(.L_x_14) ;  /* 0x00000000001c8947 */ /* 0x000fea0003800000 */
[----:B01----:R-:W0:Y:S02]  /*1070*/  LDC.64 R4, c[0x0][0x5a0] ;  /* 0x00016800ff047b82 */ /* 0x003e240000000a00 */
[----:B0-----:R-:W2:Y:S02]  /*1080*/  LDG.E.64 R4, desc[UR40][R4.64] ;  /* 0x0000002804047981 */ /* 0x001ea4000c1e1b00 */
[----:B--2---:R-:W-:-:S04]  /*1090*/  ISETP.NE.U32.AND P0, PT, R4, RZ, PT ;  /* 0x000000ff0400720c */ /* 0x004fc80003f05070 */
[----:B------:R-:W-:-:S13]  /*10a0*/  ISETP.NE.AND.EX P0, PT, R5, RZ, PT, P0 ;  /* 0x000000ff0500720c */ /* 0x000fda0003f05300 */
[----:B------:R-:W-:Y:S05]  /*10b0*/  @!P0 BRA `(.L_x_14) ;  /* 0x0000000000088947 */ /* 0x000fea0003800000 */
[----:B------:R0:W5:Y:S01]  /*10c0*/  LD.E R140, desc[UR40][R4.64] ;  /* 0x00000028048c7980 */ /* 0x000162000c101900 */
[----:B------:R-:W-:Y:S05]  /*10d0*/  BRA `(.L_x_15) ;  /* 0x0000000000247947 */ /* 0x000fea0003800000 */
.L_x_14:
[----:B------:R-:W-:Y:S02]  /*10e0*/  ULDC.64 UR4, c[0x0][0x590] ;  /* 0x0001640000047ab9 */ /* 0x000fe40000000a00 */
[----:B------:R-:W-:-:S04]  /*10f0*/  ISETP.NE.U32.AND P0, PT, RZ, UR4, PT ;  /* 0x00000004ff007c0c */ /* 0x000fc8000bf05070 */
[----:B------:R-:W-:-:S13]  /*1100*/  ISETP.NE.AND.EX P0, PT, RZ, UR5, PT, P0 ;  /* 0x00000005ff007c0c */ /* 0x000fda000bf05300 */
[----:B------:R-:W-:Y:S05]  /*1110*/  @!P0 BRA `(.L_x_16) ;  /* 0x00000000000c8947 */ /* 0x000fea0003800000 */
[----:B------:R-:W2:Y:S02]  /*1120*/  LDC.64 R140, c[0x0][0x590] ;  /* 0x00016400ff8c7b82 */ /* 0x000ea40000000a00 */
[----:B--2---:R2:W5:Y:S01]  /*1130*/  LDG.E R140, desc[UR40][R140.64] ;  /* 0x000000288c8c7981 */ /* 0x004562000c1e1900 */
[----:B------:R-:W-:Y:S05]  /*1140*/  BRA `(.L_x_15) ;  /* 0x0000000000087947 */ /* 0x000fea0003800000 */
.L_x_16:
[----:B------:R-:W-:Y:S02]  /*1150*/  ULDC UR4, c[0x0][0x584] ;  /* 0x0001610000047ab9 */ /* 0x000fe40000000800 */
[----:B------:R-:W-:-:S07]  /*1160*/  IMAD.U32 R140, RZ, RZ, UR4 ;  /* 0x00000004ff8c7e24 */ /* 0x000fce000f8e00ff */
.L_x_15:
[----:B------:R-:W-:-:S13]  /*1170*/  LOP3.LUT P0, RZ, R0, 0xff, RZ, 0xc0, !PT ;  /* 0x000000ff00ff7812 */ /* 0x000fda000780c0ff */
[----:B------:R-:W-:Y:S05]  /*1180*/  @!P0 EXIT ;  /* 0x000000000000894d */ /* 0x000fea0003800000 */
[----:B------:R-:W-:Y:S01]  /*1190*/  ULDC UR4, c[0x0][0x28c] ;  /* 0x0000a30000047ab9 */ /* 0x000fe20000000800 */
[----:B------:R-:W-:Y:S01]  /*11a0*/  LOP3.LUT R152, R19, 0x1, RZ, 0xfc, !PT ;  /* 0x0000000113987812 */ /* 0x000fe200078efcff */
[----:B------:R-:W-:Y:S01]  /*11b0*/  UIADD3 UR4, UR4, 0x3f, URZ ;  /* 0x0000003f04047890 */ /* 0x000fe2000fffe03f */
[----:B------:R-:W-:Y:S01]  /*11c0*/  UMOV UR36, URZ ;  /* 0x0000003f00247c82 */ /* 0x000fe20008000000 */
[----:B------:R-:W-:Y:S02]  /*11d0*/  UMOV UR37, URZ ;  /* 0x0000003f00257c82 */ /* 0x000fe40008000000 */
[----:B------:R-:W-:-:S04]  /*11e0*/  USHF.R.S32.HI UR5, URZ, 0x1f, UR4 ;  /* 0x0000001f3f057899 */ /* 0x000fc80008011404 */
[----:B------:R-:W-:-:S04]  /*11f0*/  ULEA.HI UR5, UR5, UR4, URZ, 0x6 ;  /* 0x0000000405057291 */ /* 0x000fc8000f8f303f */
[----:B------:R-:W-:-:S12]  /*1200*/  USHF.R.S32.HI UR38, URZ, 0x6, UR5 ;  /* 0x000000063f267899 */ /* 0x000fd80008011405 */
.L_x_256:
[----:B------:R-:W-:Y:S01]  /*1210*/  LOP3.LUT R0, R18, 0x80, RZ, 0xc0, !PT ;  /* 0x0000008012007812 */ /* 0x000fe200078ec0ff */
[----:B---3--:R-:W3:Y:S01]  /*1220*/  S2UR UR6, SR_CgaCtaId ;  /* 0x00000000000679c3 */ /* 0x008ee20000008800 */
[----:B------:R-:W-:Y:S02]  /*1230*/  UMOV UR39, 0x400 ;  /* 0x0000040000277882 */ /* 0x000fe40000000000 */
[----:B------:R-:W-:-:S06]  /*1240*/  SHF.R.U32.HI R0, RZ, 0x7, R0 ;  /* 0x00000007ff007819 */ /* 0x000fcc0000011600 */
[----:B----4-:R-:W4:Y:S01]  /*1250*/  SHFL.IDX PT, R0, R0, RZ, 0x1f ;  /* 0x00001fff00007589 */ /* 0x010f2200000e0000 */
[----:B---3--:R-:W-:Y:S01]  /*1260*/  ULEA UR39, UR6, UR39, 0x18 ;  /* 0x0000002706277291 */ /* 0x008fe2000f8ec03f */
[----:B----4-:R-:W-:-:S13]  /*1270*/  R2UR UR4, R0 ;  /* 0x00000000000472ca */ /* 0x010fda00000e0000 */
[----:B------:R-:W-:-:S04]  /*1280*/  ULEA.HI UR5, UR4, UR4, URZ, 0x1 ;  /* 0x0000000404057291 */ /* 0x000fc8000f8f083f */
[----:B------:R-:W-:-:S04]  /*1290*/  ULOP3.LUT UR5, UR5, 0x7fffe, URZ, 0xc0, !UPT ;  /* 0x0007fffe05057892 */ /* 0x000fc8000f8ec03f */
[----:B------:R-:W-:-:S03]  /*12a0*/  UIADD3 UR5, UR4, -UR5, URZ ;  /* 0x8000000504057290 */ /* 0x000fc6000fffe03f */
[----:B------:R-:W-:Y:S01]  /*12b0*/  ULDC UR4, c[0x0][0x28c] ;  /* 0x0000a30000047ab9 */ /* 0x000fe20000000800 */
[----:B------:R-:W-:Y:S01]  /*12c0*/  ULEA UR5, UR5, UR39, 0xd ;  /* 0x0000002705057291 */ /* 0x000fe2000f8e683f */
[----:B------:R-:W-:-:S03]  /*12d0*/  ISETP.LT.AND P0, PT, RZ, UR4, PT ;  /* 0x00000004ff007c0c */ /* 0x000fc6000bf01270 */
[----:B------:R-:W-:-:S04]  /*12e0*/  UIADD3 UR5, UR5, 0x100, URZ ;  /* 0x0000010005057890 */ /* 0x000fc8000fffe03f */
[----:B------:R-:W-:-:S04]  /*12f0*/  USHF.R.U32.HI UR5, URZ, 0x4, UR5 ;  /* 0x000000043f057899 */ /* 0x000fc80008011605 */
[----:B------:R-:W-:Y:S02]  /*1300*/  ULOP3.LUT UR42, UR5, 0x3fff, URZ, 0xc0, !UPT ;  /* 0x00003fff052a7892 */ /* 0x000fe4000f8ec03f */
[----:B-12---:R-:W-:Y:S10]  /*1310*/  @P0 BRA `(.L_x_17) ;  /* 0x0000000000400947 */ /* 0x006ff40003800000 */
[----:B------:R-:W-:Y:S01]  /*1320*/  MOV R0, 0x0 ;  /* 0x0000000000007802 */ /* 0x000fe20000000f00 */
[----:B------:R-:W-:Y:S01]  /*1330*/  ULDC.64 UR4, c[0x4][0x68] ;  /* 0x01001a0000047ab9 */ /* 0x000fe20000000a00 */
[----:B------:R-:W-:Y:S01]  /*1340*/  ULDC.64 UR6, c[0x4][0x8] ;  /* 0x0100020000067ab9 */ /* 0x000fe20000000a00 */
[----:B01----:R-:W-:Y:S01]  /*1350*/  IMAD.U32 R4, RZ, RZ, UR4 ;  /* 0x00000004ff047e24 */ /* 0x003fe2000f8e00ff */
[----:B------:R0:W1:Y:S01]  /*1360*/  LDC.64 R14, c[0x4][R0] ;  /* 0x01000000000e7b82 */ /* 0x0000620000000a00 */
[----:B------:R-:W-:Y:S01]  /*1370*/  IMAD.U32 R5, RZ, RZ, UR5 ;  /* 0x00000005ff057e24 */ /* 0x000fe2000f8e00ff */
[----:B------:R-:W-:Y:S01]  /*1380*/  ULDC.64 UR4, c[0x4][0x70] ;  /* 0x01001c0000047ab9 */ /* 0x000fe20000000a00 */
[----:B------:R-:W-:Y:S02]  /*1390*/  IMAD.U32 R10, RZ, RZ, UR6 ;  /* 0x00000006ff0a7e24 */ /* 0x000fe4000f8e00ff */
[----:B------:R-:W-:Y:S02]  /*13a0*/  IMAD.U32 R6, RZ, RZ, UR4 ;  /* 0x00000004ff067e24 */ /* 0x000fe4000f8e00ff */
[----:B------:R-:W-:-:S02]  /*13b0*/  IMAD.U32 R7, RZ, RZ, UR5 ;  /* 0x00000005ff077e24 */ /* 0x000fc4000f8e00ff */
[----:B------:R-:W-:Y:S02]  /*13c0*/  IMAD.U32 R11, RZ, RZ, UR7 ;  /* 0x00000007ff0b7e24 */ /* 0x000fe4000f8e00ff */
[----:B------:R-:W-:Y:S02]  /*13d0*/  IMAD.MOV.U32 R8, RZ, RZ, 0x1e1 ;  /* 0x000001e1ff087424 */ /* 0x000fe400078e00ff */
[----:B------:R-:W-:Y:S02]  /*13e0*/  IMAD.MOV.U32 R12, RZ, RZ, 0x1 ;  /* 0x00000001ff0c7424 */ /* 0x000fe400078e00ff */
[----:B0-----:R-:W-:-:S07]  /*13f0*/  IMAD.MOV.U32 R13, RZ, RZ, RZ ;  /* 0x000000ffff0d7224 */ /* 0x001fce00078e00ff */
[----:B------:R-:W-:-:S07]  /*1400*/  LEPC R20, `(.L_x_17) ;  /* 0x000000001014794e */ /* 0x000fce0000000000 */
[----:B-12--5:R-:W-:Y:S05]  /*1410*/  CALL.ABS.NOINC R14 ;  /* 0x000000000e007343 */ /* 0x026fea0003c00000 */
.L_x_17:
[----:B------:R-:W-:-:S13]  /*1420*/  ISETP.NE.AND P0, PT, R152, 0x3, PT ;  /* 0x000000039800780c */ /* 0x000fda0003f05270 */
[----:B------:R-:W-:Y:S05]  /*1430*/  @!P0 BRA `(.L_x_18) ;  /* 0x0000000000048947 */ /* 0x000fea0003800000 */
[----:B------:R-:W-:Y:S01]  /*1440*/  BPT.TRAP 0x1 ;  /* 0x000000040000795c */ /* 0x000fe20000300000 */
.L_x_18:
[----:B------:R-:W-:Y:S02]  /*1450*/  IMAD.U32 R3, RZ, RZ, UR37 ;  /* 0x00000025ff037e24 */ /* 0x000fe4000f8e00ff */
[----:B------:R-:W-:-:S03]  /*1460*/  IMAD.U32 R0, RZ, RZ, UR36 ;  /* 0x00000024ff007e24 */ /* 0x000fc6000f8e00ff */
[----:B------:R-:W-:Y:S02]  /*1470*/  LEA R3, R3, UR39, 0x3 ;  /* 0x0000002703037c11 */ /* 0x000fe4000f8e18ff */
[----:B------:R-:W-:-:S04]  /*1480*/  SHF.L.U32 R0, R0, 0x1f, RZ ;  /* 0x0000001f00007819 */ /* 0x000fc800000006ff */
[----:B------:R3:W4:Y:S01]  /*1490*/  SYNCS.PHASECHK.TRANS64.TRYWAIT P1, [R3+URZ], R0 ;  /* 0x00000000030075a7 */ /* 0x000722000802017f */
[----:B------:R-:W-:Y:S05]  /*14a0*/  @!P0 BRA `(.L_x_19) ;  /* 0x0000000000048947 */ /* 0x000fea0003800000 */
[----:B------:R-:W-:Y:S01]  /*14b0*/  BPT.TRAP 0x1 ;  /* 0x000000040000795c */ /* 0x000fe20000300000 */
.L_x_19:
[----:B----4-:R-:W-:Y:S05]  /*14c0*/  @P1 BRA `(.L_x_20) ;  /* 0x0000000000081947 */ /* 0x010fea0003800000 */
[----:B------:R-:W4:Y:S02]  /*14d0*/  SYNCS.PHASECHK.TRANS64.TRYWAIT P1, [R3+URZ], R0 ;  /* 0x00000000030075a7 */ /* 0x000f24000802017f */
[----:B----4-:R-:W-:Y:S05]  /*14e0*/  @!P1 BRA `(.L_x_21) ;  /* 0x000000bc00049947 */ /* 0x010fea0003800000 */
.L_x_20:
[----:B------:R-:W-:-:S04]  /*14f0*/  UISETP.LT.AND UP0, UPT, UR38, 0x1, UPT ;  /* 0x000000012600788c */ /* 0x000fc8000bf01270 */
[----:B------:R-:W-:-:S06]  /*1500*/  USEL UR4, UR38, 0x1, UP0 ;  /* 0x0000000126047887 */ /* 0x000fcc0008000000 */
[----:B---34-:R-:W-:Y:S01]  /*1510*/  IMAD.U32 R0, RZ, RZ, UR4 ;  /* 0x00000004ff007e24 */ /* 0x018fe2000f8e00ff */
[----:B------:R-:W-:Y:S05]  /*1520*/  WARPSYNC.ALL ;  /* 0x0000000000007948 */ /* 0x000fea0003800000 */
[----:B------:R-:W-:-:S04]  /*1530*/  IADD3 R0, -R0, UR38, RZ ;  /* 0x0000002600007c10 */ /* 0x000fc8000fffe1ff */
[----:B------:R-:W-:Y:S01]  /*1540*/  ISETP.GE.AND P1, PT, R0, 0x1, PT ;  /* 0x000000010000780c */ /* 0x000fe20003f26270 */
[----:B------:R-:W-:Y:S01]  /*1550*/  UIADD3 UR4, UR39, 0x1e100, URZ ;  /* 0x0001e10027047890 */ /* 0x000fe2000fffe03f */
[----:B------:R-:W-:Y:S01]  /*1560*/  WARPGROUP.ARRIVE ;  /* 0x00000000000079c5 */ /* 0x000fe20000000000 */
[----:B------:R-:W-:Y:S01]  /*1570*/  UMOV UR9, 0x40000040 ;  /* 0x4000004000097882 */ /* 0x000fe20000000000 */
[----:B------:R-:W-:Y:S01]  /*1580*/  UMOV UR11, 0x40000040 ;  /* 0x40000040000b7882 */ /* 0x000fe20000000000 */
[----:B------:R-:W-:Y:S01]  /*1590*/  USHF.R.U32.HI UR4, URZ, 0x4, UR4 ;  /* 0x000000043f047899 */ /* 0x000fe20008011604 */
[----:B------:R-:W-:Y:S01]  /*15a0*/  UMOV UR17, UR9 ;  /* 0x0000000900117c82 */ /* 0x000fe20008000000 */
[----:B------:R-:W-:Y:S02]  /*15b0*/  UMOV UR19, 0x40000040 ;  /* 0x4000004000137882 */ /* 0x000fe40000000000 */
[----:B------:R-:W-:Y:S02]  /*15c0*/  ULOP3.LUT UR5, UR4, 0x3fff, URZ, 0xc0, !UPT ;  /* 0x00003fff04057892 */ /* 0x000fe4000f8ec03f */
[----:B------:R-:W-:-:S02]  /*15d0*/  ULOP3.LUT UR4, UR42, 0x10000, URZ, 0xfc, !UPT ;  /* 0x000100002a047892 */ /* 0x000fc4000f8efc3f */
[----:B------:R-:W-:Y:S02]  /*15e0*/  ULOP3.LUT UR5, UR5, 0x10000, URZ, 0xfc, !UPT ;  /* 0x0001000005057892 */ /* 0x000fe4000f8efc3f */
[----:B------:R-:W-:Y:S02]  /*15f0*/  UIMAD UR7, UR37, 0x600, UR4 ;  /* 0x00000600250778a4 */ /* 0x000fe4000f8e0204 */
[----:B------:R-:W-:Y:S01]  /*1600*/  UIMAD UR6, UR37, 0x380, UR5 ;  /* 0x00000380250678a4 */ /* 0x000fe2000f8e0205 */
[----:B------:R-:W-:Y:S01]  /*1610*/  UMOV UR13, UR9 ;  /* 0x00000009000d7c82 */ /* 0x000fe20008000000 */
[----:B------:R-:W-:Y:S02]  /*1620*/  UMOV UR15, 0x40000040 ;  /* 0x40000040000f7882 */ /* 0x000fe40000000000 */
[----:B------:R-:W-:Y:S01]  /*1630*/  UIADD3 UR18, UR6, 0x80, URZ ;  /* 0x0000008006127890 */ /* 0x000fe2000fffe03f */
[----:B------:R-:W-:Y:S02]  /*1640*/  UMOV UR8, UR7 ;  /* 0x0000000700087c82 */ /* 0x000fe40008000000 */
[----:B------:R-:W-:Y:S01]  /*1650*/  UMOV UR10, UR6 ;  /* 0x00000006000a7c82 */ /* 0x000fe20008000000 */
[----:B------:R-:W-:Y:S01]  /*1660*/  UMOV UR16, UR8 ;  /* 0x0000000800107c82 */ /* 0x000fe20008000000 */
[----:B------:R-:W-:Y:S01]  /*1670*/  HGMMA.64x16x16.F32 R128, gdesc[UR8], RZ, !UPT, gsb0 ;  /* 0x00200000088079f0 */ /* 0x000fe2000c0008ff */
[----:B------:R-:W-:Y:S01]  /*1680*/  UIADD3 UR14, UR6, 0x100, URZ ;  /* 0x00000100060e7890 */ /* 0x000fe2000fffe03f */
[----:B------:R-:W-:Y:S01]  /*1690*/  UMOV UR12, UR8 ;  /* 0x00000008000c7c82 */ /* 0x000fe20008000000 */
[----:B------:R-:W-:Y:S01]  /*16a0*/  UIADD3 UR22, UR6, 0x180, URZ ;  /* 0x0000018006167890 */ /* 0x000fe2000fffe03f */
[----:B------:R-:W-:Y:S01]  /*16b0*/  UMOV UR20, UR8 ;  /* 0x0000000800147c82 */ /* 0x000fe20008000000 */
[----:B------:R-:W-:Y:S01]  /*16c0*/  UMOV UR21, UR9 ;  /* 0x0000000900157c82 */ /* 0x000fe20008000000 */
[----:B------:R-:W-:Y:S01]  /*16d0*/  UMOV UR23, 0x40000040 ;  /* 0x4000004000177882 */ /* 0x000fe20000000000 */
        /* <DEDUP_REMOVED lines=13> */
[----:B------:R-:W-:Y:S01]  /*17b0*/  UMOV UR9, 0x40000040 ;  /* 0x4000004000097882 */ /* 0x000fe20000000000 */
[----:B------:R-:W-:-:S02]  /*17c0*/  WARPGROUP.DEPBAR.LE gsb0, 0x0 ;  /* 0x00008000000079c5 */ /* 0x000fc40000010000 */
[----:B------:R-:W-:-:S06]  /*17d0*/  WARPGROUP.ARRIVE ;  /* 0x00000000000079c5 */ /* 0x000fcc0000000000 */
[----:B------:R-:W-:Y:S03]  /*17e0*/  HGMMA.64x16x16.F32 R112, gdesc[UR16], RZ, !UPT, gsb0 ;  /* 0x00200000107079f0 */ /* 0x000fe6000c0008ff */
[----:B------:R-:W-:Y:S02]  /*17f0*/  WARPGROUP.DEPBAR.LE gsb0, 0x0 ;  /* 0x00008000000079c5 */ /* 0x000fe40000010000 */
[----:B------:R-:W-:-:S06]  /*1800*/  WARPGROUP.ARRIVE ;  /* 0x00000000000079c5 */ /* 0x000fcc0000000000 */
[----:B------:R-:W-:Y:S01]  /*1810*/  HGMMA.64x16x16.F32 R96, gdesc[UR12], RZ, !UPT, gsb0 ;  /* 0x002000000c6079f0 */ /* 0x000fe2000c0008ff */
[----:B------:R-:W-:-:S07]  /*1820*/  UIADD3 UR12, UR7, 0x2, URZ ;  /* 0x00000002070c7890 */ /* 0x000fce000fffe03f */
[----:B------:R-:W-:Y:S01]  /*1830*/  UMOV UR8, UR12 ;  /* 0x0000000c00087c82 */ /* 0x000fe20008000000 */
[----:B------:R-:W-:Y:S02]  /*1840*/  WARPGROUP.DEPBAR.LE gsb0, 0x0 ;  /* 0x00008000000079c5 */ /* 0x000fe40000010000 */
[----:B------:R-:W-:-:S06]  /*1850*/  WARPGROUP.ARRIVE ;  /* 0x00000000000079c5 */ /* 0x000fcc0000000000 */
[----:B------:R-:W-:Y:S03]  /*1860*/  HGMMA.64x16x16.F32 R80, gdesc[UR20], RZ, !UPT, gsb0 ;  /* 0x00200000145079f0 */ /* 0x000fe6000c0008ff */
        /* <DEDUP_REMOVED lines=8> */
[----:B------:R-:W-:Y:S01]  /*18f0*/  HGMMA.64x16x16.F32 R32, gdesc[UR28], RZ, !UPT, gsb0 ;  /* 0x002000001c2079f0 */ /* 0x000fe2000c0008ff */
[----:B------:R-:W-:Y:S01]  /*1900*/  UMOV UR28, UR42 ;  /* 0x0000002a001c7c82 */ /* 0x000fe20008000000 */
[----:B------:R-:W-:Y:S01]  /*1910*/  UMOV UR29, 0x40000040 ;  /* 0x40000040001d7882 */ /* 0x000fe20000000000 */
[----:B------:R-:W-:Y:S01]  /*1920*/  UMOV UR32, UR28 ;  /* 0x0000001c00207c82 */ /* 0x000fe20008000000 */
        /* <DEDUP_REMOVED lines=9> */
[----:B------:R-:W-:-:S02]  /*19c0*/  WARPGROUP.DEPBAR.LE gsb0, 0x0 ;  /* 0x00008000000079c5 */ /* 0x000fc40000010000 */
[----:B------:R-:W-:-:S06]  /*19d0*/  WARPGROUP.ARRIVE ;  /* 0x00000000000079c5 */ /* 0x000fcc0000000000 */
[----:B------:R-:W-:Y:S01]  /*19e0*/  HGMMA.64x16x16.F32 R24, gdesc[UR28], RZ, !UPT, gsb0 ;  /* 0x002000001c1879f0 */ /* 0x000fe2000c0008ff */
[----:B------:R-:W-:Y:S01]  /*19f0*/  UMOV UR30, UR10 ;  /* 0x0000000a001e7c82 */ /* 0x000fe20008000000 */
[----:B------:R-:W-:Y:S01]  /*1a00*/  UMOV UR31, UR11 ;  /* 0x0000000b001f7c82 */ /* 0x000fe20008000000 */
[----:B------:R-:W-:Y:S01]  /*1a10*/  UMOV UR11, 0x40000040 ;  /* 0x40000040000b7882 */ /* 0x000fe20000000000 */
[----:B------:R-:W-:Y:S02]  /*1a20*/  WARPGROUP.DEPBAR.LE gsb0, 0x0 ;  /* 0x00008000000079c5 */ /* 0x000fe40000010000 */
[----:B------:R-:W-:-:S06]  /*1a30*/  WARPGROUP.ARRIVE ;  /* 0x00000000000079c5 */ /* 0x000fcc0000000000 */
[----:B------:R-:W-:Y:S01]  /*1a40*/  HGMMA.64x16x16.F32 R40, gdesc[UR32], RZ, !UPT, gsb0 ;  /* 0x00200000202879f0 */ /* 0x000fe2000c0008ff */
[----:B------:R-:W-:Y:S01]  /*1a50*/  UIADD3 UR34, UR6, 0x202, URZ ;  /* 0x0000020206227890 */ /* 0x000fe2000fffe03f */
        /* <DEDUP_REMOVED lines=23> */
[----:B------:R-:W-:-:S04]  /*1bd0*/  UMOV UR15, 0x40000040 ;  /* 0x40000040000f7882 */ /* 0x000fc80000000000 */
[----:B------:R-:W-:Y:S01]  /*1be0*/  UMOV UR10, UR14 ;  /* 0x0000000e000a7c82 */ /* 0x000fe20008000000 */
[----:B------:R-:W-:Y:S01]  /*1bf0*/  UIADD3 UR14, UR6, 0x182, URZ ;  /* 0x00000182060e7890 */ /* 0x000fe2000fffe03f */
        /* <DEDUP_REMOVED lines=16> */
[----:B------:R-:W-:Y:S03]  /*1d00*/  HGMMA.64x16x16.F32 R128, gdesc[UR8], R128, gsb0 ;  /* 0x00200000088079f0 */ /* 0x000fe60008000880 */
        /* <DEDUP_REMOVED lines=8> */
[----:B------:R-:W-:Y:S01]  /*1d90*/  HGMMA.64x16x16.F32 R80, gdesc[UR12], R80, gsb0 ;  /* 0x002000000c5079f0 */ /* 0x000fe20008000850 */
[----:B------:R-:W-:Y:S02]  /*1da0*/  UIADD3 UR12, UR7, 0x402, URZ ;  /* 0x00000402070c7890 */ /* 0x000fe4000fffe03f */
        /* <DEDUP_REMOVED lines=25> */
[----:B------:R-:W-:Y:S01]  /*1f40*/  HGMMA.64x16x16.F32 R24, gdesc[UR28], R24, gsb0 ;  /* 0x002000001c1879f0 */ /* 0x000fe20008000818 */
[----:B------:R-:W-:Y:S01]  /*1f50*/  UIADD3 UR30, UR6, 0x284, URZ ;  /* 0x00000284061e7890 */ /* 0x000fe2000fffe03f */
[----:B------:R-:W-:Y:S01]  /*1f60*/  UMOV UR31, 0x40000040 ;  /* 0x40000040001f7882 */ /* 0x000fe20000000000 */
[----:B------:R-:W-:Y:S02]  /*1f70*/  WARPGROUP.DEPBAR.LE gsb0, 0x0 ;  /* 0x00008000000079c5 */ /* 0x000fe40000010000 */
        /* <DEDUP_REMOVED lines=12> */
[----:B------:R-:W-:Y:S02]  /*2040*/  UIADD3 UR12, UR7, 0x4, URZ ;  /* 0x00000004070c7890 */ /* 0x000fe4000fffe03f */
[----:B------:R-:W-:Y:S01]  /*2050*/  UIADD3 UR14, UR6, 0x84, URZ ;  /* 0x00000084060e7890 */ /* 0x000fe2000fffe03f */
[----:B------:R-:W-:Y:S01]  /*2060*/  UMOV UR15, 0x40000040 ;  /* 0x40000040000f7882 */ /* 0x000fe20000000000 */
[----:B------:R-:W-:Y:S02]  /*2070*/  WARPGROUP.DEPBAR.LE gsb0, 0x0 ;  /* 0x00008000000079c5 */ /* 0x000fe40000010000 */
[----:B------:R-:W-:-:S06]  /*2080*/  WARPGROUP.ARRIVE ;  /* 0x00000000000079c5 */ /* 0x000fcc0000000000 */
[----:B------:R-:W-:Y:S01]  /*2090*/  HGMMA.64x16x16.F32 R88, gdesc[UR20], R88, gsb0 ;  /* 0x00200000145879f0 */ /* 0x000fe20008000858 */
[----:B------:R-:W-:Y:S01]  /*20a0*/  UIADD3 UR22, UR6, 0x4, URZ ;  /* 0x0000000406167890 */ /* 0x000fe2000fffe03f */
[----:B------:R-:W-:Y:S01]  /*20b0*/  UMOV UR20, UR12 ;  /* 0x0000000c00147c82 */ /* 0x000fe20008000000 */
[----:B------:R-:W-:Y:S01]  /*20c0*/  UMOV UR21, 0x40000040 ;  /* 0x4000004000157882 */ /* 0x000fe20000000000 */
        /* <DEDUP_REMOVED lines=13> */
[----:B------:R-:W-:Y:S01]  /*21a0*/  UMOV UR24, UR20 ;  /* 0x0000001400187c82 */ /* 0x000fe20008000000 */
[----:B------:R-:W-:Y:S01]  /*21b0*/  UMOV UR25, UR21 ;  /* 0x0000001500197c82 */ /* 0x000fe20008000000 */
[----:B------:R-:W-:Y:S01]  /*21c0*/  UMOV UR27, 0x40000040 ;  /* 0x40000040001b7882 */ /* 0x000fe20000000000 */
[----:B------:R-:W-:Y:S02]  /*21d0*/  WARPGROUP.DEPBAR.LE gsb0, 0x0 ;  /* 0x00008000000079c5 */ /* 0x000fe40000010000 */
        /* <DEDUP_REMOVED lines=11> */
[----:B------:R-:W-:Y:S01]  /*2290*/  HGMMA.64x16x16.F32 R112, gdesc[UR12], R112, gsb0 ;  /* 0x002000000c7079f0 */ /* 0x000fe20008000870 */
[----:B------:R-:W-:Y:S01]  /*22a0*/  UIADD3 UR12, UR7, 0x6, URZ ;  /* 0x00000006070c7890 */ /* 0x000fe2000fffe03f */
[----:B------:R-:W-:Y:S01]  /*22b0*/  UMOV UR13, 0x40000040 ;  /* 0x40000040000d7882 */ /* 0x000fe20000000000 */
[----:B------:R-:W-:Y:S02]  /*22c0*/  WARPGROUP.DEPBAR.LE gsb0, 0x0 ;  /* 0x00008000000079c5 */ /* 0x000fe40000010000 */
[----:B------:R-:W-:-:S06]  /*22d0*/  WARPGROUP.ARRIVE ;  /* 0x00000000000079c5 */ /* 0x000fcc0000000000 */
[----:B------:R-:W-:Y:S03]  /*22e0*/  HGMMA.64x16x16.F32 R96, gdesc[UR24], R96, gsb0 ;  /* 0x00200000186079f0 */ /* 0x000fe60008000860 */
[----:B------:R-:W-:Y:S02]  /*22f0*/  WARPGROUP.DEPBAR.LE gsb0, 0x0 ;  /* 0x00008000000079c5 */ /* 0x000fe40000010000 */
[----:B------:R-:W-:-:S06]  /*2300*/  WARPGROUP.ARRIVE ;  /* 0x00000000000079c5 */ /* 0x000fcc0000000000 */
[----:B------:R-:W-:Y:S01]  /*2310*/  HGMMA.64x16x16.F32 R80, gdesc[UR8], R80, gsb0 ;  /* 0x00200000085079f0 */ /* 0x000fe20008000850 */
[----:B------:R-:W-:Y:S02]  /*2320*/  UIADD3 UR8, UR7, 0x404, URZ ;  /* 0x0000040407087890 */ /* 0x000fe4000fffe03f */
[----:B------:R-:W-:Y:S01]  /*2330*/  UIADD3 UR7, UR7, 0x406, URZ ;  /* 0x0000040607077890 */ /* 0x000fe2000fffe03f */
        /* <DEDUP_REMOVED lines=24> */
[----:B------:R-:W-:Y:S01]  /*24c0*/  UMOV UR34, UR14 ;  /* 0x0000000e00227c82 */ /* 0x000fe20008000000 */
[----:B------:R-:W-:Y:S01]  /*24d0*/  UMOV UR35, UR15 ;  /* 0x0000000f00237c82 */ /* 0x000fe20008000000 */
[----:B------:R-:W-:Y:S01]  /*24e0*/  UIADD3 UR14, UR6, 0x6, URZ ;  /* 0x00000006060e7890 */ /* 0x000fe2000fffe03f */
        /* <DEDUP_REMOVED lines=100> */
[----:B------:R-:W-:Y:S05]  /*2b30*/  @!P1 BRA `(.L_x_22) ;  /* 0x0000001800109947 */ /* 0x000fea0003800000 */
[----:B------:R-:W-:Y:S01]  /*2b40*/  UIADD3 UR6, UR37, 0x1, URZ ;  /* 0x0000000125067890 */ /* 0x000fe2000fffe03f */
[----:B------:R-:W-:Y:S02]  /*2b50*/  IMAD.MOV.U32 R3, RZ, RZ, R0 ;  /* 0x000000ffff037224 */ /* 0x000fe400078e0000 */
[----:B01----:R-:W-:Y:S01]  /*2b60*/  IMAD.U32 R4, RZ, RZ, UR37 ;  /* 0x00000025ff047e24 */ /* 0x003fe2000f8e00ff */
[----:B------:R-:W-:-:S04]  /*2b70*/  UISETP.NE.AND UP0, UPT, UR6, 0x5, UPT ;  /* 0x000000050600788c */ /* 0x000fc8000bf05270 */
[----:B------:R-:W-:Y:S02]  /*2b80*/  USEL UR7, URZ, 0x1, UP0 ;  /* 0x000000013f077887 */ /* 0x000fe40008000000 */
[----:B------:R-:W-:Y:S02]  /*2b90*/  USEL UR6, UR6, URZ, UP0 ;  /* 0x0000003f06067287 */ /* 0x000fe40008000000 */
[----:B------:R-:W-:-:S06]  /*2ba0*/  ULOP3.LUT UR7, UR36, UR7, URZ, 0x3c, !UPT ;  /* 0x0000000724077292 */ /* 0x000fcc000f8e3c3f */
[----:B------:R-:W-:-:S07]  /*2bb0*/  IMAD.U32 R7, RZ, RZ, UR7 ;  /* 0x00000007ff077e24 */ /* 0x000fce000f8e00ff */
.L_x_29:
[----:B------:R-:W-:Y:S05]  /*2bc0*/  @!P0 BRA `(.L_x_23) ;  /* 0x0000000000048947 */ /* 0x000fea0003800000 */
[----:B------:R-:W-:Y:S01]  /*2bd0*/  BPT.TRAP 0x1 ;  /* 0x000000040000795c */ /* 0x000fe20000300000 */
.L_x_23:
[----:B------:R-:W-:Y:S01]  /*2be0*/  ULEA UR7, UR6, UR39, 0x3 ;  /* 0x0000002706077291 */ /* 0x000fe2000f8e183f */
[----:B------:R-:W-:-:S08]  /*2bf0*/  SHF.L.U32 R5, R7, 0x1f, RZ ;  /* 0x0000001f07057819 */ /* 0x000fd000000006ff */
[----:B------:R0:W1:Y:S01]  /*2c00*/  SYNCS.PHASECHK.TRANS64.TRYWAIT P1, [UR7], R5 ;  /* 0x00000005ff0075a7 */ /* 0x0000620008020147 */
[----:B------:R-:W-:Y:S05]  /*2c10*/  @!P0 BRA `(.L_x_24) ;  /* 0x0000000000048947 */ /* 0x000fea0003800000 */
[----:B------:R-:W-:Y:S01]  /*2c20*/  BPT.TRAP 0x1 ;  /* 0x000000040000795c */ /* 0x000fe20000300000 */
.L_x_24:
[----:B-1----:R-:W-:Y:S05]  /*2c30*/  @P1 BRA `(.L_x_25) ;  /* 0x0000000000081947 */ /* 0x002fea0003800000 */
[----:B------:R-:W1:Y:S02]  /*2c40*/  SYNCS.PHASECHK.TRANS64.TRYWAIT P1, [UR7], R5 ;  /* 0x00000005ff0075a7 */ /* 0x000e640008020147 */
[----:B-1----:R-:W-:Y:S05]  /*2c50*/  @!P1 BRA `(.L_x_26) ;  /* 0x000000a4003c9947 */ /* 0x002fea0003800000 */
.L_x_25:
[----:B------:R-:W-:Y:S01]  /*2c60*/  UIMAD UR7, UR6, 0x600, UR4 ;  /* 0x00000600060778a4 */ /* 0x000fe2000f8e0204 */
[----:B------:R-:W-:Y:S01]  /*2c70*/  WARPGROUP.ARRIVE ;  /* 0x00000000000079c5 */ /* 0x000fe20000000000 */
[----:B------:R-:W-:Y:S01]  /*2c80*/  UIMAD UR42, UR6, 0x380, UR5 ;  /* 0x00000380062a78a4 */ /* 0x000fe2000f8e0205 */
[----:B------:R-:W-:Y:S01]  /*2c90*/  UMOV UR9, 0x40000040 ;  /* 0x4000004000097882 */ /* 0x000fe20000000000 */
[----:B------:R-:W-:Y:S02]  /*2ca0*/  UMOV UR11, 0x40000040 ;  /* 0x40000040000b7882 */ /* 0x000fe40000000000 */
[----:B------:R-:W-:Y:S01]  /*2cb0*/  UIADD3 UR14, UR42, 0x80, URZ ;  /* 0x000000802a0e7890 */ /* 0x000fe2000fffe03f */
[----:B------:R-:W-:Y:S02]  /*2cc0*/  UMOV UR8, UR7 ;  /* 0x0000000700087c82 */ /* 0x000fe40008000000 */
[----:B------:R-:W-:Y:S01]  /*2cd0*/  UMOV UR10, UR42 ;  /* 0x0000002a000a7c82 */ /* 0x000fe20008000000 */
[----:B------:R-:W-:Y:S01]  /*2ce0*/  UMOV UR12, UR8 ;  /* 0x00000008000c7c82 */ /* 0x000fe20008000000 */
[----:B------:R-:W-:Y:S01]  /*2cf0*/  HGMMA.64x16x16.F32 R128, gdesc[UR8], R128, gsb0 ;  /* 0x00200000088079f0 */ /* 0x000fe20008000880 */
        /* <DEDUP_REMOVED lines=22> */
[----:B------:R-:W-:-:S02]  /*2e60*/  UIADD3 UR8, UR7, 0x2, URZ ;  /* 0x0000000207087890 */ /* 0x000fc4000fffe03f */
[----:B------:R-:W-:Y:S01]  /*2e70*/  UIADD3 UR9, UR42, 0x2, URZ ;  /* 0x000000022a097890 */ /* 0x000fe2000fffe03f */
        /* <DEDUP_REMOVED lines=61> */
[----:B------:R-:W-:Y:S01]  /*3250*/  UMOV UR12, UR8 ;  /* 0x00000008000c7c82 */ /* 0x000fe20008000000 */
[----:B------:R-:W-:Y:S01]  /*3260*/  UMOV UR13, 0x40000040 ;  /* 0x40000040000d7882 */ /* 0x000fe20000000000 */
        /* <DEDUP_REMOVED lines=79> */
[----:B------:R-:W-:Y:S02]  /*3760*/  UIADD3 UR16, UR42, 0x4, URZ ;  /* 0x000000042a107890 */ /* 0x000fe4000fffe03f */
[----:B------:R-:W-:Y:S02]  /*3770*/  UIADD3 UR17, UR42, 0x84, URZ ;  /* 0x000000842a117890 */ /* 0x000fe4000fffe03f */
        /* <DEDUP_REMOVED lines=23> */
[----:B------:R-:W-:Y:S01]  /*38f0*/  UMOV UR14, UR17 ;  /* 0x00000011000e7c82 */ /* 0x000fe20008000000 */
[----:B------:R-:W-:Y:S01]  /*3900*/  UMOV UR15, 0x40000040 ;  /* 0x40000040000f7882 */ /* 0x000fe20000000000 */
[----:B------:R-:W-:Y:S01]  /*3910*/  UMOV UR17, UR9 ;  /* 0x0000000900117c82 */ /* 0x000fe20008000000 */
        /* <DEDUP_REMOVED lines=57> */
[----:B------:R-:W-:Y:S01]  /*3cb0*/  UIADD3 UR7, UR7, 0x406, URZ ;  /* 0x0000040607077890 */ /* 0x000fe2000fffe03f */
        /* <DEDUP_REMOVED lines=88> */
[----:B------:R-:W-:Y:S01]  /*4240*/  BPT.TRAP 0x1 ;  /* 0x000000040000795c */ /* 0x000fe20000300000 */
.L_x_27:
[----:B------:R-:W-:-:S13]  /*4250*/  ISETP.NE.AND P1, PT, R23, RZ, PT ;  /* 0x000000ff1700720c */ /* 0x000fda0003f25270 */
[----:B01----:R-:W-:-:S05]  /*4260*/  @P1 LEA R5, R4, UR39, 0x3 ;  /* 0x0000002704051c11 */ /* 0x003fca000f8e18ff */
[----:B------:R-:W-:-:S05]  /*4270*/  @P1 VIADD R5, R5, 0x28 ;  /* 0x0000002805051836 */ /* 0x000fca0000000000 */
[----:B------:R-:W-:-:S04]  /*4280*/  @P1 PRMT R5, R22, 0x654, R5 ;  /* 0x0000065416051816 */ /* 0x000fc80000000005 */
[----:B------:R0:W-:Y:S01]  /*4290*/  @P1 SYNCS.ARRIVE.TRANS64.RED.A1T0 RZ, [R5+URZ], RZ ;  /* 0x000000ff05ff19a7 */ /* 0x0001e2000810043f */
[----:B------:R-:W-:-:S13]  /*42a0*/  ISETP.GT.U32.AND P1, PT, R19, 0x1, PT ;  /* 0x000000011300780c */ /* 0x000fda0003f24070 */
[----:B0-----:R-:W-:Y:S05]  /*42b0*/  @P1 BRA `(.L_x_28) ;  /* 0x0000000000041947 */ /* 0x001fea0003800000 */
[----:B------:R-:W-:Y:S01]  /*42c0*/  BPT.TRAP 0x1 ;  /* 0x000000040000795c */ /* 0x000fe20000300000 */
.L_x_28:
[----:B------:R-:W-:Y:S01]  /*42d0*/  UIADD3 UR6, UR6, 0x1, URZ ;  /* 0x0000000106067890 */ /* 0x000fe2000fffe03f */
[C---:B------:R-:W-:Y:S01]  /*42e0*/  ISETP.GT.AND P2, PT, R3.reuse, 0x1, PT ;  /* 0x000000010300780c */ /* 0x040fe20003f44270 */
[----:B------:R-:W-:Y:S02]  /*42f0*/  VIADD R4, R4, 0x1 ;  /* 0x0000000104047836 */ /* 0x000fe40000000000 */
[----:B------:R-:W-:Y:S01]  /*4300*/  UISETP.NE.AND UP0, UPT, UR6, 0x5, UPT ;  /* 0x000000050600788c */ /* 0x000fe2000bf05270 */
[----:B------:R-:W-:Y:S02]  /*4310*/  VIADD R3, R3, 0xffffffff ;  /* 0xffffffff03037836 */ /* 0x000fe40000000000 */
[C---:B------:R-:W-:Y:S01]  /*4320*/  ISETP.NE.AND P1, PT, R4.reuse, 0x5, PT ;  /* 0x000000050400780c */ /* 0x040fe20003f25270 */
[----:B------:R-:W-:Y:S02]  /*4330*/  USEL UR7, URZ, 0x1, UP0 ;  /* 0x000000013f077887 */ /* 0x000fe40008000000 */
[----:B------:R-:W-:Y:S01]  /*4340*/  USEL UR6, UR6, URZ, UP0 ;  /* 0x0000003f06067287 */ /* 0x000fe20008000000 */
[----:B------:R-:W-:-:S03]  /*4350*/  SEL R4, R4, RZ, P1 ;  /* 0x000000ff04047207 */ /* 0x000fc60000800000 */
[----:B------:R-:W-:Y:S01]  /*4360*/  LOP3.LUT R7, R7, UR7, RZ, 0x3c, !PT ;  /* 0x0000000707077c12 */ /* 0x000fe2000f8e3cff */
[----:B------:R-:W-:Y:S07]  /*4370*/  @P2 BRA `(.L_x_29) ;  /* 0xffffffe800102947 */ /* 0x000fee000383ffff */
.L_x_22:
[----:B------:R-:W3:Y:S02]  /*4380*/  LDC R3, c[0x0][0x28c] ;  /* 0x0000a300ff037b82 */ /* 0x000ee40000000800 */
[----:B---3--:R-:W-:-:S13]  /*4390*/  ISETP.GE.AND P1, PT, R3, 0x1, PT ;  /* 0x000000010300780c */ /* 0x008fda0003f26270 */
[----:B------:R-:W-:Y:S05]  /*43a0*/  @!P1 BRA `(.L_x_30) ;  /* 0x0000000000389947 */ /* 0x000fea0003800000 */
[----:B------:R-:W-:Y:S05]  /*43b0*/  @!P0 BRA `(.L_x_31) ;  /* 0x0000000000048947 */ /* 0x000fea0003800000 */
[----:B------:R-:W-:Y:S01]  /*43c0*/  BPT.TRAP 0x1 ;  /* 0x000000040000795c */ /* 0x000fe20000300000 */
.L_x_31:
[----:B------:R-:W-:-:S13]  /*43d0*/  ISETP.NE.AND P0, PT, R23, RZ, PT ;  /* 0x000000ff1700720c */ /* 0x000fda0003f05270 */
[----:B------:R-:W-:-:S04]  /*43e0*/  @P0 VIADD R0, R0, UR37 ;  /* 0x0000002500000c36 */ /* 0x000fc80008000000 */
[----:B01----:R-:W-:-:S05]  /*43f0*/  @P0 IMAD.WIDE.U32 R4, R0, -0x33333333, RZ ;  /* 0xcccccccd00040825 */ /* 0x003fca00078e00ff */
[----:B------:R-:W-:-:S05]  /*4400*/  @P0 SHF.R.U32.HI R5, RZ, 0x2, R5 ;  /* 0x00000002ff050819 */ /* 0x000fca0000011605 */
[----:B------:R-:W-:-:S05]  /*4410*/  @P0 IMAD R0, R5, -0x5, R0 ;  /* 0xfffffffb05000824 */ /* 0x000fca00078e0200 */
[----:B------:R-:W-:-:S05]  /*4420*/  @P0 LEA R0, R0, UR39, 0x3 ;  /* 0x0000002700000c11 */ /* 0x000fca000f8e18ff */
[----:B------:R-:W-:-:S05]  /*4430*/  @P0 VIADD R3, R0, 0x28 ;  /* 0x0000002800030836 */ /* 0x000fca0000000000 */
[----:B------:R-:W-:-:S04]  /*4440*/  @P0 PRMT R3, R22, 0x654, R3 ;  /* 0x0000065416030816 */ /* 0x000fc80000000003 */
[----:B------:R3:W-:Y:S01]  /*4450*/  @P0 SYNCS.ARRIVE.TRANS64.RED.A1T0 RZ, [R3+URZ], RZ ;  /* 0x000000ff03ff09a7 */ /* 0x0007e2000810043f */
[----:B------:R-:W-:-:S13]  /*4460*/  ISETP.GT.U32.AND P0, PT, R19, 0x1, PT ;  /* 0x000000011300780c */ /* 0x000fda0003f04070 */
[----:B---3--:R-:W-:Y:S05]  /*4470*/  @P0 BRA `(.L_x_30) ;  /* 0x0000000000040947 */ /* 0x008fea0003800000 */
[----:B------:R-:W-:Y:S01]  /*4480*/  BPT.TRAP 0x1 ;  /* 0x000000040000795c */ /* 0x000fe20000300000 */
.L_x_30:
[--C-:B------:R-:W-:Y:S01]  /*4490*/  SHF.R.U32.HI R0, RZ, 0x2, R18.reuse ;  /* 0x00000002ff007819 */ /* 0x100fe20000011612 */
[----:B------:R-:W3:Y:S01]  /*44a0*/  LDC R7, c[0x0][0x288] ;  /* 0x0000a200ff077b82 */ /* 0x000ee20000000800 */
[----:B01----:R-:W-:Y:S01]  /*44b0*/  SHF.R.U32.HI R5, RZ, 0x7, R18 ;  /* 0x00000007ff057819 */ /* 0x003fe20000011612 */
[----:B------:R-:W-:Y:S01]  /*44c0*/  UIADD3 UR37, UR38, UR37, URZ ;  /* 0x0000002526257290 */ /* 0x000fe2000fffe03f */
[----:B------:R-:W-:Y:S01]  /*44d0*/  LOP3.LUT R3, R0, 0x7, RZ, 0xc0, !PT ;  /* 0x0000000700037812 */ /* 0x000fe200078ec0ff */
[C---:B------:R-:W-:Y:S01]  /*44e0*/  IMAD.SHL.U32 R10, R18.reuse, 0x2, RZ ;  /* 0x00000002120a7824 */ /* 0x040fe200078e00ff */
[----:B------:R-:W-:Y:S01]  /*44f0*/  LOP3.LUT R0, R5, 0x1, RZ, 0xc0, !PT ;  /* 0x0000000105007812 */ /* 0x000fe200078ec0ff */
[----:B------:R-:W-:Y:S01]  /*4500*/  UISETP.GT.U32.AND UP0, UPT, UR37, 0x4, UPT ;  /* 0x000000042500788c */ /* 0x000fe2000bf04070 */
[----:B------:R-:W-:Y:S01]  /*4510*/  LOP3.LUT R4, R18, 0x60, RZ, 0xc0, !PT ;  /* 0x0000006012047812 */ /* 0x000fe200078ec0ff */
[----:B------:R-:W-:Y:S01]  /*4520*/  ULDC UR7, c[0x0][0x284] ;  /* 0x0000a10000077ab9 */ /* 0x000fe20000000800 */
[----:B------:R-:W-:Y:S01]  /*4530*/  UISETP.GE.U32.AND UP1, UPT, UR38, 0x5, UPT ;  /* 0x000000052600788c */ /* 0x000fe2000bf26070 */
[----:B------:R-:W-:Y:S01]  /*4540*/  IMAD.SHL.U32 R6, R0, 0x40, RZ ;  /* 0x0000004000067824 */ /* 0x000fe200078e00ff */
[----:B------:R-:W-:Y:S01]  /*4550*/  SHF.R.U32.HI R4, RZ, 0x1, R4 ;  /* 0x00000001ff047819 */ /* 0x000fe20000011604 */
[----:B------:R-:W-:Y:S01]  /*4560*/  UISETP.LT.U32.AND UP0, UPT, UR38, 0x5, UP0 ;  /* 0x000000052600788c */ /* 0x000fe20008701070 */
[----:B------:R-:W-:Y:S01]  /*4570*/  SHF.R.S32.HI R15, RZ, 0x1f, R137 ;  /* 0x0000001fff0f7819 */ /* 0x000fe20000011489 */
[----:B------:R-:W-:Y:S01]  /*4580*/  UIMAD.WIDE.U32 UR4, UR37, -0x33333333, URZ ;  /* 0xcccccccd250478a5 */ /* 0x000fe2000f8e003f */
[-CC-:B------:R-:W-:Y:S01]  /*4590*/  IADD3 R5, RZ, -R4.reuse, -R3.reuse ;  /* 0x80000004ff057210 */ /* 0x180fe20007ffe803 */
[----:B------:R-:W-:Y:S01]  /*45a0*/  USEL UR6, URZ, 0x1, !UP0 ;  /* 0x000000013f067887 */ /* 0x000fe2000c000000 */
[----:B------:R-:W-:Y:S01]  /*45b0*/  LOP3.LUT R3, R6, 0x40, R3, 0xe2, !PT ;  /* 0x0000004006037812 */ /* 0x000fe200078ee203 */
[----:B------:R-:W-:Y:S01]  /*45c0*/  ULDC.64 UR8, c[0x0][0x5d0] ;  /* 0x0001740000087ab9 */ /* 0x000fe20000000a00 */
[----:B------:R-:W-:Y:S01]  /*45d0*/  USHF.R.U32.HI UR4, URZ, 0x2, UR5 ;  /* 0x000000023f047899 */ /* 0x000fe20008011605 */
[----:B------:R-:W-:Y:S01]  /*45e0*/  IMAD R6, R0, -0x40, R5 ;  /* 0xffffffc000067824 */ /* 0x000fe200078e0205 */
[----:B------:R-:W-:Y:S01]  /*45f0*/  LOP3.LUT R142, R3, R4, RZ, 0xfc, !PT ;  /* 0x00000004038e7212 */ /* 0x000fe200078efcff */
[----:B------:R-:W-:Y:S01]  /*4600*/  IMAD R3, R138, 0x70, RZ ;  /* 0x000000708a037824 */ /* 0x000fe200078e02ff */
[----:B------:R-:W-:Y:S01]  /*4610*/  LOP3.LUT R0, R18, 0x3, RZ, 0xc0, !PT ;  /* 0x0000000312007812 */ /* 0x000fe200078ec0ff */
[----:B------:R-:W-:Y:S01]  /*4620*/  ULOP3.LUT UR36, UR36, UR6, URZ, 0x3c, !UPT ;  /* 0x0000000624247292 */ /* 0x000fe2000f8e3c3f */
[----:B------:R-:W-:Y:S01]  /*4630*/  IMAD.MOV.U32 R143, RZ, RZ, RZ ;  /* 0x000000ffff8f7224 */ /* 0x000fe200078e00ff */
[----:B------:R-:W-:Y:S01]  /*4640*/  UIMAD UR37, UR4, -0x5, UR37 ;  /* 0xfffffffb042578a4 */ /* 0x000fe2000f8e0225 */
[C---:B---3--:R-:W-:Y:S01]  /*4650*/  ISETP.GE.AND P0, PT, R3.reuse, R7, PT ;  /* 0x000000070300720c */ /* 0x048fe20003f06270 */
[----:B------:R-:W-:Y:S01]  /*4660*/  IMAD R8, R0, -0x2, R7 ;  /* 0xfffffffe00087824 */ /* 0x000fe200078e0207 */
[----:B------:R-:W-:Y:S01]  /*4670*/  LOP3.LUT R10, R3, 0x6, R10, 0xf8, !PT ;  /* 0x00000006030a7812 */ /* 0x000fe200078ef80a */
[C---:B------:R-:W-:Y:S01]  /*4680*/  IMAD R7, R136.reuse, 0xc0, RZ ;  /* 0x000000c088077824 */ /* 0x040fe200078e02ff */
[----:B------:R-:W-:Y:S01]  /*4690*/  @UP1 ULOP3.LUT UR36, UR36, 0x1, UR4, 0x78, !UPT ;  /* 0x0000000124241892 */ /* 0x000fe2000f8e7804 */
[----:B------:R-:W-:Y:S01]  /*46a0*/  IMAD R0, R15, UR8, RZ ;  /* 0x000000080f007c24 */ /* 0x000fe2000f8e02ff */
[----:B------:R-:W-:Y:S01]  /*46b0*/  SHF.R.S32.HI R11, RZ, 0x1f, R10 ;  /* 0x0000001fff0b7819 */ /* 0x000fe2000001140a */
[----:B------:R-:W-:Y:S01]  /*46c0*/  IMAD.WIDE R142, R136, 0xc0, R142 ;  /* 0x000000c0888e7825 */ /* 0x000fe200078e028e */
[----:B------:R-:W-:-:S03]  /*46d0*/  ISETP.GE.OR P0, PT, R7, UR7, P0 ;  /* 0x0000000707007c0c */ /* 0x000fc60008706670 */
[----:B------:R-:W-:Y:S01]  /*46e0*/  IMAD R9, R137, UR9, R0 ;  /* 0x0000000989097c24 */ /* 0x000fe2000f8e0200 */
[----:B------:R-:W-:Y:S01]  /*46f0*/  IADD3 R0, -R7, UR7, R6 ;  /* 0x0000000707007c10 */ /* 0x000fe2000fffe106 */
[----:B------:R-:W-:-:S04]  /*4700*/  IMAD.WIDE.U32 R4, R137, UR8, R10 ;  /* 0x0000000889047c25 */ /* 0x000fc8000f8e000a */
[----:B------:R-:W-:Y:S02]  /*4710*/  IMAD.IADD R7, R5, 0x1, R9 ;  /* 0x0000000105077824 */ /* 0x000fe400078e0209 */
[----:B------:R-:W-:Y:S02]  /*4720*/  IMAD.IADD R3, R8, 0x1, -R3 ;  /* 0x0000000108037824 */ /* 0x000fe400078e0a03 */
[----:B------:R-:W-:Y:S02]  /*4730*/  IMAD.MOV.U32 R136, RZ, RZ, -0x1 ;  /* 0xffffffffff887424 */ /* 0x000fe400078e00ff */
[----:B------:R-:W-:Y:S01]  /*4740*/  IMAD.MOV.U32 R6, RZ, RZ, R4 ;  /* 0x000000ffff067224 */ /* 0x000fe200078e0004 */
[----:B------:R-:W-:Y:S06]  /*4750*/  @P0 BRA `(.L_x_32) ;  /* 0x0000006c00380947 */ /* 0x000fec0003800000 */
[----:B------:R-:W0:Y:S01]  /*4760*/  LDC.64 R4, c[0x0][0x5c8] ;  /* 0x00017200ff047b82 */ /* 0x000e220000000a00 */
[----:B-----5:R-:W-:Y:S01]  /*4770*/  FSETP.NEU.AND P2, PT, R140, RZ, PT ;  /* 0x000000ff8c00720b */ /* 0x020fe20003f4d000 */
[----:B------:R-:W-:Y:S01]  /*4780*/  BSSY B0, `(.L_x_32) ;  /* 0x00006cb000007945 */ /* 0x000fe20003800000 */
[----:B------:R-:W-:-:S04]  /*4790*/  ISETP.GT.AND P0, PT, R3, RZ, PT ;  /* 0x000000ff0300720c */ /* 0x000fc80003f04270 */
[----:B------:R-:W-:Y:S01]  /*47a0*/  ISETP.GT.AND P1, PT, R0, RZ, P0 ;  /* 0x000000ff0000720c */ /* 0x000fe20000724270 */
[-C--:B0-----:R-:W-:Y:S02]  /*47b0*/  IMAD R8, R143, R4.reuse, RZ ;  /* 0x000000048f087224 */ /* 0x081fe400078e02ff */
[----:B------:R-:W-:-:S04]  /*47c0*/  IMAD.WIDE.U32 R146, R142, R4, R6 ;  /* 0x000000048e927225 */ /* 0x000fc800078e0006 */
[----:B------:R-:W-:-:S04]  /*47d0*/  IMAD R7, R142, R5, R8 ;  /* 0x000000058e077224 */ /* 0x000fc800078e0208 */
[----:B------:R-:W-:Y:S01]  /*47e0*/  IMAD.IADD R153, R147, 0x1, R7 ;  /* 0x0000000193997824 */ /* 0x000fe200078e0207 */
[----:B------:R-:W-:Y:S06]  /*47f0*/  @!P2 BRA `(.L_x_33) ;  /* 0x0000004c0044a947 */ /* 0x000fec0003800000 */
[----:B------:R-:W0:Y:S01]  /*4800*/  LDC.64 R20, c[0x0][0x5b8] ;  /* 0x00016e00ff147b82 */ /* 0x000e220000000a00 */
[----:B------:R-:W-:-:S07]  /*4810*/  ULDC.64 UR4, c[0x0][0x5c0] ;  /* 0x0001700000047ab9 */ /* 0x000fce0000000a00 */
[----:B------:R-:W2:Y:S08]  /*4820*/  LDC.64 R144, c[0x0][0x5b0] ;  /* 0x00016c00ff907b82 */ /* 0x000eb00000000a00 */
[----:B------:R-:W1:Y:S01]  /*4830*/  LDC.64 R12, c[0x0][0x5a8] ;  /* 0x00016a00ff0c7b82 */ /* 0x000e620000000a00 */
[-C--:B0-----:R-:W-:Y:S02]  /*4840*/  IMAD R6, R15, R20.reuse, RZ ;  /* 0x000000140f067224 */ /* 0x081fe400078e02ff */
[----:B------:R-:W-:-:S04]  /*4850*/  IMAD.WIDE.U32 R150, R137, R20, R10 ;  /* 0x0000001489967225 */ /* 0x000fc800078e000a */
[----:B------:R-:W-:Y:S02]  /*4860*/  IMAD R21, R137, R21, R6 ;  /* 0x0000001589157224 */ /* 0x000fe400078e0206 */
[-C--:B--2---:R-:W-:Y:S02]  /*4870*/  IMAD R141, R143, R144.reuse, RZ ;  /* 0x000000908f8d7224 */ /* 0x084fe400078e02ff */
[----:B------:R-:W-:Y:S02]  /*4880*/  IMAD.IADD R149, R151, 0x1, R21 ;  /* 0x0000000197957824 */ /* 0x000fe400078e0215 */
[----:B------:R-:W-:Y:S02]  /*4890*/  IMAD.MOV.U32 R148, RZ, RZ, R150 ;  /* 0x000000ffff947224 */ /* 0x000fe400078e0096 */
[C---:B------:R-:W-:Y:S02]  /*48a0*/  IMAD R141, R142.reuse, R145, R141 ;  /* 0x000000918e8d7224 */ /* 0x040fe400078e028d */
[----:B------:R-:W-:-:S04]  /*48b0*/  IMAD.WIDE.U32 R6, R142, R144, R148 ;  /* 0x000000908e067225 */ /* 0x000fc800078e0094 */
[----:B------:R-:W-:Y:S01]  /*48c0*/  IMAD.IADD R7, R7, 0x1, R141 ;  /* 0x0000000107077824 */ /* 0x000fe200078e028d */
[----:B-1----:R-:W-:-:S04]  /*48d0*/  LEA R8, P2, R6, R12, 0x1 ;  /* 0x0000000c06087211 */ /* 0x002fc800078408ff */
[----:B------:R-:W-:-:S05]  /*48e0*/  LEA.HI.X R9, R6, R13, R7, 0x1, P2 ;  /* 0x0000000d06097211 */ /* 0x000fca00010f0c07 */
[----:B------:R0:W2:Y:S01]  /*48f0*/  @P1 LDG.E.LTC128B.U16 R138, desc[UR40][R8.64] ;  /* 0x00000028088a1981 */ /* 0x0000a2000c1e1520 */
[----:B------:R-:W-:Y:S01]  /*4900*/  LEA R6, P2, R146, UR4, 0x1 ;  /* 0x0000000492067c11 */ /* 0x000fe2000f8408ff */
[----:B------:R-:W-:Y:S01]  /*4910*/  IMAD.WIDE.U32 R14, R142, R144, R10 ;  /* 0x000000908e0e7225 */ /* 0x000fe200078e000a */
[----:B------:R-:W-:Y:S01]  /*4920*/  ISETP.GT.AND P3, PT, R3, 0x1, PT ;  /* 0x000000010300780c */ /* 0x000fe20003f64270 */
[----:B------:R-:W-:Y:S01]  /*4930*/  BSSY B1, `(.L_x_34) ;  /* 0x0000011000017945 */ /* 0x000fe20003800000 */
[----:B------:R-:W-:Y:S01]  /*4940*/  SHF.L.U64.HI R147, R144, 0x3, R145 ;  /* 0x0000000390937819 */ /* 0x000fe20000010291 */
[----:B------:R-:W-:Y:S02]  /*4950*/  IMAD.IADD R15, R141, 0x1, R15 ;  /* 0x000000018d0f7824 */ /* 0x000fe400078e020f */
[----:B------:R-:W-:-:S04]  /*4960*/  IMAD.WIDE.U32 R14, R137, R20, R14 ;  /* 0x00000014890e7225 */ /* 0x000fc800078e000e */
[----:B0-----:R-:W-:Y:S01]  /*4970*/  IMAD.IADD R9, R21, 0x1, R15 ;  /* 0x0000000115097824 */ /* 0x001fe200078e020f */
[----:B------:R-:W-:-:S04]  /*4980*/  LEA R8, P4, R14, R12, 0x1 ;  /* 0x0000000c0e087211 */ /* 0x000fc800078808ff */
[----:B------:R-:W-:Y:S01]  /*4990*/  LEA.HI.X R9, R14, R13, R9, 0x1, P4 ;  /* 0x0000000d0e097211 */ /* 0x000fe200020f0c09 */
[----:B--2---:R-:W-:-:S05]  /*49a0*/  HADD2.F32 R7, -RZ, R138.H0_H0 ;  /* 0x2000008aff077230 */ /* 0x004fca0000004100 */
[----:B------:R-:W-:-:S04]  /*49b0*/  FMUL R7, R7, R140 ;  /* 0x0000008c07077220 */ /* 0x000fc80000400000 */
[----:B------:R-:W-:Y:S01]  /*49c0*/  FFMA R128, R128, R139, R7 ;  /* 0x0000008b80807223 */ /* 0x000fe20000000007 */
[----:B------:R-:W-:Y:S01]  /*49d0*/  LEA.HI.X R7, R146, UR5, R153, 0x1, P2 ;  /* 0x0000000592077c11 */ /* 0x000fe200090f0c99 */
[----:B------:R-:W-:Y:S01]  /*49e0*/  IMAD.SHL.U32 R146, R144, 0x8, RZ ;  /* 0x0000000890927824 */ /* 0x000fe200078e00ff */
[----:B------:R-:W-:Y:S02]  /*49f0*/  ISETP.GT.AND P2, PT, R0, RZ, P3 ;  /* 0x000000ff0000720c */ /* 0x000fe40001f44270 */
[----:B------:R-:W-:-:S05]  /*4a00*/  F2FP.F16.F32.PACK_AB R128, RZ, R128 ;  /* 0x00000080ff80723e */ /* 0x000fca00000000ff */
[----:B------:R0:W-:Y:S06]  /*4a10*/  @P1 STG.E.U16 desc[UR40][R6.64], R128 ;  /* 0x0000008006001986 */ /* 0x0001ec000c101528 */
[----:B------:R-:W-:Y:S05]  /*4a20*/  @!P2 BRA `(.L_x_35) ;  /* 0x000000000004a947 */ /* 0x000fea0003800000 */
[----:B------:R1:W5:Y:S02]  /*4a30*/  LDG.E.LTC128B.U16 R138, desc[UR40][R8.64+0x2] ;  /* 0x00000228088a7981 */ /* 0x000364000c1e1520 */
.L_x_35:
[----:B------:R-:W-:Y:S05]  /*4a40*/  BSYNC B1 ;  /* 0x0000000000017941 */ /* 0x000fea0003800000 */
.L_x_34:
[----:B-----5:R-:W-:Y:S01]  /*4a50*/  HADD2.F32 R15, -RZ, R138.H0_H0 ;  /* 0x2000008aff0f7230 */ /* 0x020fe20000004100 */
[----:B------:R-:W-:Y:S01]  /*4a60*/  ISETP.GT.AND P1, PT, R0, 0x8, P0 ;  /* 0x000000080000780c */ /* 0x000fe20000724270 */
[----:B------:R-:W-:-:S04]  /*4a70*/  IMAD.WIDE.U32 R158, R142, R144, R146 ;  /* 0x000000908e9e7225 */ /* 0x000fc800078e0092 */
[----:B------:R-:W-:Y:S01]  /*4a80*/  FMUL R14, R15, R140 ;  /* 0x0000008c0f0e7220 */ /* 0x000fe20000400000 */
[----:B------:R-:W-:Y:S01]  /*4a90*/  IMAD.IADD R161, R141, 0x1, R159 ;  /* 0x000000018da17824 */ /* 0x000fe200078e029f */
[----:B------:R-:W-:Y:S02]  /*4aa0*/  IADD3 R15, P4, R150, R158, RZ ;  /* 0x0000009e960f7210 */ /* 0x000fe40007f9e0ff */
[----:B------:R-:W-:-:S03]  /*4ab0*/  FFMA R129, R129, R139, R14 ;  /* 0x0000008b81817223 */ /* 0x000fc6000000000e */
[----:B0-----:R-:W-:Y:S01]  /*4ac0*/  IMAD.X R128, R161, 0x1, R149, P4 ;  /* 0x00000001a1807824 */ /* 0x001fe200020e0695 */
[C---:B------:R-:W-:Y:S02]  /*4ad0*/  LEA R14, P4, R15.reuse, R12, 0x1 ;  /* 0x0000000c0f0e7211 */ /* 0x040fe400078808ff */
[----:B------:R-:W-:Y:S02]  /*4ae0*/  F2FP.F16.F32.PACK_AB R129, RZ, R129 ;  /* 0x00000081ff81723e */ /* 0x000fe400000000ff */
[----:B------:R-:W-:Y:S02]  /*4af0*/  LEA.HI.X R15, R15, R13, R128, 0x1, P4 ;  /* 0x0000000d0f0f7211 */ /* 0x000fe400020f0c80 */
[----:B------:R-:W-:-:S05]  /*4b00*/  PRMT R154, R129, 0x7610, R154 ;  /* 0x00007610819a7816 */ /* 0x000fca000000009a */
[----:B------:R0:W-:Y:S04]  /*4b10*/  @P2 STG.E.U16 desc[UR40][R6.64+0x2], R154 ;  /* 0x0000029a06002986 */ /* 0x0001e8000c101528 */
[----:B------:R2:W3:Y:S01]  /*4b20*/  @P1 LDG.E.LTC128B.U16 R138, desc[UR40][R14.64] ;  /* 0x000000280e8a1981 */ /* 0x0004e2000c1e1520 */
[C---:B------:R-:W-:Y:S01]  /*4b30*/  IMAD.SHL.U32 R153, R4.reuse, 0x10, RZ ;  /* 0x0000001004997824 */ /* 0x040fe200078e00ff */
[----:B------:R-:W-:Y:S01]  /*4b40*/  SHF.L.U64.HI R155, R4, 0x4, R5 ;  /* 0x00000004049b7819 */ /* 0x000fe20000010205 */
[----:B------:R-:W-:Y:S01]  /*4b50*/  BSSY B1, `(.L_x_36) ;  /* 0x0000011000017945 */ /* 0x000fe20003800000 */
[----:B------:R-:W-:Y:S02]  /*4b60*/  IADD3 R156, P2, R10, R158, RZ ;  /* 0x0000009e0a9c7210 */ /* 0x000fe40007f5e0ff */
[----:B------:R-:W-:-:S03]  /*4b70*/  IADD3 R128, P4, R153, R6, RZ ;  /* 0x0000000699807210 */ /* 0x000fc60007f9e0ff */
[----:B------:R-:W-:Y:S01]  /*4b80*/  IMAD.X R157, R11, 0x1, R161, P2 ;  /* 0x000000010b9d7824 */ /* 0x000fe200010e06a1 */
[----:B------:R-:W-:Y:S01]  /*4b90*/  ISETP.GT.AND P2, PT, R0, 0x8, P3 ;  /* 0x000000080000780c */ /* 0x000fe20001f44270 */
[----:B------:R-:W-:-:S03]  /*4ba0*/  IMAD.WIDE.U32 R156, R137, R20, R156 ;  /* 0x00000014899c7225 */ /* 0x000fc600078e009c */
[----:B--2---:R-:W-:Y:S01]  /*4bb0*/  LEA R14, P5, R156, R12, 0x1 ;  /* 0x0000000c9c0e7211 */ /* 0x004fe200078a08ff */
[----:B---3--:R-:W-:-:S05]  /*4bc0*/  HADD2.F32 R129, -RZ, R138.H0_H0 ;  /* 0x2000008aff817230 */ /* 0x008fca0000004100 */
[----:B------:R-:W-:-:S04]  /*4bd0*/  FMUL R129, R129, R140 ;  /* 0x0000008c81817220 */ /* 0x000fc80000400000 */
[----:B------:R-:W-:Y:S01]  /*4be0*/  FFMA R129, R130, R139, R129 ;  /* 0x0000008b82817223 */ /* 0x000fe20000000081 */
[----:B------:R-:W-:-:S04]  /*4bf0*/  IMAD.IADD R130, R21, 0x1, R157 ;  /* 0x0000000115827824 */ /* 0x000fc800078e029d */
[----:B0-----:R-:W-:Y:S01]  /*4c00*/  F2FP.F16.F32.PACK_AB R154, RZ, R129 ;  /* 0x00000081ff9a723e */ /* 0x001fe200000000ff */
[----:B------:R-:W-:Y:S01]  /*4c10*/  IMAD.X R129, R155, 0x1, R7, P4 ;  /* 0x000000019b817824 */ /* 0x000fe200020e0607 */
[----:B------:R-:W-:-:S04]  /*4c20*/  LEA.HI.X R15, R156, R13, R130, 0x1, P5 ;  /* 0x0000000d9c0f7211 */ /* 0x000fc800028f0c82 */
[----:B------:R0:W-:Y:S01]  /*4c30*/  @P1 STG.E.U16 desc[UR40][R128.64], R154 ;  /* 0x0000009a80001986 */ /* 0x0001e2000c101528 */
[----:B------:R-:W-:Y:S05]  /*4c40*/  @!P2 BRA `(.L_x_37) ;  /* 0x000000000004a947 */ /* 0x000fea0003800000 */
[----:B------:R2:W5:Y:S02]  /*4c50*/  LDG.E.LTC128B.U16 R138, desc[UR40][R14.64+0x2] ;  /* 0x000002280e8a7981 */ /* 0x000564000c1e1520 */
.L_x_37:
[----:B------:R-:W-:Y:S05]  /*4c60*/  BSYNC B1 ;  /* 0x0000000000017941 */ /* 0x000fea0003800000 */
.L_x_36:
[----:B-----5:R-:W-:Y:S01]  /*4c70*/  HADD2.F32 R157, -RZ, R138.H0_H0 ;  /* 0x2000008aff9d7230 */ /* 0x020fe20000004100 */
[----:B------:R-:W-:Y:S01]  /*4c80*/  ISETP.GT.AND P1, PT, R3, 0x8, PT ;  /* 0x000000080300780c */ /* 0x000fe20003f24270 */
[----:B------:R-:W-:Y:S03]  /*4c90*/  BSSY B1, `(.L_x_38) ;  /* 0x000000c000017945 */ /* 0x000fe60003800000 */
[----:B------:R-:W-:Y:S01]  /*4ca0*/  FMUL R130, R157, R140 ;  /* 0x0000008c9d827220 */ /* 0x000fe20000400000 */
[----:B------:R-:W-:Y:S01]  /*4cb0*/  ISETP.GT.AND P4, PT, R0, RZ, P1 ;  /* 0x000000ff0000720c */ /* 0x000fe20000f84270 */
[----:B------:R-:W-:Y:S02]  /*4cc0*/  IMAD R157, R145, 0x78, RZ ;  /* 0x00000078919d7824 */ /* 0x000fe400078e02ff */
[----:B------:R-:W-:Y:S01]  /*4cd0*/  FFMA R130, R131, R139, R130 ;  /* 0x0000008b83827223 */ /* 0x000fe20000000082 */
[----:B------:R-:W-:-:S04]  /*4ce0*/  IMAD.MOV.U32 R131, RZ, RZ, R161 ;  /* 0x000000ffff837224 */ /* 0x000fc800078e00a1 */
[----:B------:R-:W-:-:S04]  /*4cf0*/  F2FP.F16.F32.PACK_AB R130, RZ, R130 ;  /* 0x00000082ff82723e */ /* 0x000fc800000000ff */
[----:B0-----:R-:W-:Y:S01]  /*4d00*/  PRMT R154, R130, 0x7610, R154 ;  /* 0x00007610829a7816 */ /* 0x001fe2000000009a */
[----:B------:R-:W-:-:S04]  /*4d10*/  IMAD.MOV.U32 R130, RZ, RZ, R158 ;  /* 0x000000ffff827224 */ /* 0x000fc800078e009e */
[----:B------:R0:W-:Y:S01]  /*4d20*/  @P2 STG.E.U16 desc[UR40][R128.64+0x2], R154 ;  /* 0x0000029a80002986 */ /* 0x0001e2000c101528 */
[----:B------:R-:W-:Y:S05]  /*4d30*/  @!P4 BRA `(.L_x_39) ;  /* 0x000000000004c947 */ /* 0x000fea0003800000 */
[----:B------:R3:W5:Y:S02]  /*4d40*/  LDG.E.LTC128B.U16 R138, desc[UR40][R8.64+0x10] ;  /* 0x00001028088a7981 */ /* 0x000764000c1e1520 */
.L_x_39:
[----:B------:R-:W-:Y:S05]  /*4d50*/  BSYNC B1 ;  /* 0x0000000000017941 */ /* 0x000fea0003800000 */
.L_x_38:
[----:B-----5:R-:W-:Y:S01]  /*4d60*/  HADD2.F32 R145, -RZ, R138.H0_H0 ;  /* 0x2000008aff917230 */ /* 0x020fe20000004100 */
[----:B------:R-:W-:Y:S01]  /*4d70*/  BSSY B1, `(.L_x_40) ;  /* 0x000000d000017945 */ /* 0x000fe20003800000 */
[----:B------:R-:W-:-:S04]  /*4d80*/  IMAD.WIDE.U32 R130, R144, 0x78, R130 ;  /* 0x0000007890827825 */ /* 0x000fc800078e0082 */
[----:B------:R-:W-:Y:S01]  /*4d90*/  FMUL R145, R145, R140 ;  /* 0x0000008c91917220 */ /* 0x000fe20000400000 */
[----:B------:R-:W-:Y:S01]  /*4da0*/  IMAD.IADD R159, R131, 0x1, R157 ;  /* 0x00000001839f7824 */ /* 0x000fe200078e029d */
[----:B0-----:R-:W-:Y:S02]  /*4db0*/  IADD3 R154, P2, P5, R150, R130, R146 ;  /* 0x00000082969a7210 */ /* 0x001fe40007d5e092 */
[----:B------:R-:W-:Y:S02]  /*4dc0*/  FFMA R145, R132, R139, R145 ;  /* 0x0000008b84917223 */ /* 0x000fe40000000091 */
[----:B------:R-:W-:Y:S02]  /*4dd0*/  IADD3.X R156, R149, R159, R147, P2, P5 ;  /* 0x0000009f959c7210 */ /* 0x000fe400017ea493 */
[----:B------:R-:W-:Y:S02]  /*4de0*/  ISETP.GT.AND P2, PT, R3, 0x9, PT ;  /* 0x000000090300780c */ /* 0x000fe40003f44270 */
[----:B------:R-:W-:-:S02]  /*4df0*/  F2FP.F16.F32.PACK_AB R145, RZ, R145 ;  /* 0x00000091ff91723e */ /* 0x000fc400000000ff */
[----:B------:R-:W-:-:S03]  /*4e00*/  ISETP.GT.AND P5, PT, R0, RZ, P2 ;  /* 0x000000ff0000720c */ /* 0x000fc600017a4270 */
[----:B------:R0:W-:Y:S10]  /*4e10*/  @P4 STG.E.U16 desc[UR40][R6.64+0x10], R145 ;  /* 0x0000109106004986 */ /* 0x0001f4000c101528 */
[----:B------:R-:W-:Y:S05]  /*4e20*/  @!P5 BRA `(.L_x_41) ;  /* 0x000000000004d947 */ /* 0x000fea0003800000 */
[----:B------:R4:W5:Y:S02]  /*4e30*/  LDG.E.LTC128B.U16 R138, desc[UR40][R8.64+0x12] ;  /* 0x00001228088a7981 */ /* 0x000964000c1e1520 */
.L_x_41:
[----:B------:R-:W-:Y:S05]  /*4e40*/  BSYNC B1 ;  /* 0x0000000000017941 */ /* 0x000fea0003800000 */
.L_x_40:
[----:B0----5:R-:W-:Y:S01]  /*4e50*/  HADD2.F32 R145, -RZ, R138.H0_H0 ;  /* 0x2000008aff917230 */ /* 0x021fe20000004100 */
[----:B------:R-:W-:Y:S01]  /*4e60*/  ISETP.GT.AND P4, PT, R0, 0x8, P1 ;  /* 0x000000080000780c */ /* 0x000fe20000f84270 */
[----:B------:R-:W-:Y:S03]  /*4e70*/  BSSY B1, `(.L_x_42) ;  /* 0x0000007000017945 */ /* 0x000fe60003800000 */
[----:B------:R-:W-:-:S04]  /*4e80*/  FMUL R132, R145, R140 ;  /* 0x0000008c91847220 */ /* 0x000fc80000400000 */
[----:B------:R-:W-:-:S05]  /*4e90*/  FFMA R132, R133, R139, R132 ;  /* 0x0000008b85847223 */ /* 0x000fca0000000084 */
[----:B------:R-:W-:-:S05]  /*4ea0*/  F2FP.F16.F32.PACK_AB R132, RZ, R132 ;  /* 0x00000084ff84723e */ /* 0x000fca00000000ff */
[----:B------:R0:W-:Y:S01]  /*4eb0*/  @P5 STG.E.U16 desc[UR40][R6.64+0x12], R132 ;  /* 0x0000128406005986 */ /* 0x0001e2000c101528 */
[----:B------:R-:W-:Y:S05]  /*4ec0*/  @!P4 BRA `(.L_x_43) ;  /* 0x000000000004c947 */ /* 0x000fea0003800000 */
[----:B------:R0:W5:Y:S02]  /*4ed0*/  LDG.E.LTC128B.U16 R138, desc[UR40][R14.64+0x10] ;  /* 0x000010280e8a7981 */ /* 0x000164000c1e1520 */
.L_x_43:
[----:B------:R-:W-:Y:S05]  /*4ee0*/  BSYNC B1 ;  /* 0x0000000000017941 */ /* 0x000fea0003800000 */
.L_x_42:
[----:B-----5:R-:W-:Y:S01]  /*4ef0*/  HADD2.F32 R133, -RZ, R138.H0_H0 ;  /* 0x2000008aff857230 */ /* 0x020fe20000004100 */
        /* <DEDUP_REMOVED lines=8> */
.L_x_45:
[----:B------:R-:W-:Y:S05]  /*4f80*/  BSYNC B1 ;  /* 0x0000000000017941 */ /* 0x000fea0003800000 */
.L_x_44:
[----:B-----5:R-:W-:-:S05]  /*4f90*/  HADD2.F32 R131, -RZ, R138.H0_H0 ;  /* 0x2000008aff837230 */ /* 0x020fca0000004100 */
[----:B0-----:R-:W-:Y:S01]  /*4fa0*/  FMUL R132, R131, R140 ;  /* 0x0000008c83847220 */ /* 0x001fe20000400000 */
[----:B------:R-:W-:-:S03]  /*4fb0*/  IADD3 R131, P4, R150, R130, RZ ;  /* 0x0000008296837210 */ /* 0x000fc60007f9e0ff */
[----:B------:R-:W-:Y:S02]  /*4fc0*/  FFMA R132, R135, R139, R132 ;  /* 0x0000008b87847223 */ /* 0x000fe40000000084 */
[----:B------:R-:W-:Y:S01]  /*4fd0*/  IMAD.X R148, R159, 0x1, R149, P4 ;  /* 0x000000019f947824 */ /* 0x000fe200020e0695 */
[C---:B------:R-:W-:Y:S02]  /*4fe0*/  LEA R130, P4, R131.reuse, R12, 0x1 ;  /* 0x0000000c83827211 */ /* 0x040fe400078808ff */
[----:B------:R-:W-:Y:S02]  /*4ff0*/  F2FP.F16.F32.PACK_AB R132, RZ, R132 ;  /* 0x00000084ff84723e */ /* 0x000fe400000000ff */
[----:B------:R-:W-:Y:S02]  /*5000*/  LEA.HI.X R131, R131, R13, R148, 0x1, P4 ;  /* 0x0000000d83837211 */ /* 0x000fe400020f0c94 */
[----:B------:R-:W-:-:S05]  /*5010*/  PRMT R133, R132, 0x7610, R133 ;  /* 0x0000761084857816 */ /* 0x000fca0000000085 */
[----:B------:R0:W-:Y:S01]  /*5020*/  @P5 STG.E.U16 desc[UR40][R128.64+0x12], R133 ;  /* 0x0000128580005986 */ /* 0x0001e2000c101528 */
[----:B------:R-:W-:-:S13]  /*5030*/  ISETP.GT.AND P5, PT, R0, 0x80, P0 ;  /* 0x000000800000780c */ /* 0x000fda00007a4270 */
[----:B------:R1:W2:Y:S01]  /*5040*/  @P5 LDG.E.LTC128B.U16 R138, desc[UR40][R130.64] ;  /* 0x00000028828a5981 */ /* 0x0002a2000c1e1520 */
[----:B------:R-:W-:Y:S01]  /*5050*/  IMAD.WIDE.U32 R148, R144, 0x78, R146 ;  /* 0x0000007890947825 */ /* 0x000fe200078e0092 */
[----:B------:R-:W-:Y:S03]  /*5060*/  BSSY B1, `(.L_x_46) ;  /* 0x0000016000017945 */ /* 0x000fe60003800000 */
[----:B------:R-:W-:Y:S02]  /*5070*/  IMAD.IADD R151, R157, 0x1, R149 ;  /* 0x000000019d977824 */ /* 0x000fe400078e0295 */
[----:B------:R-:W-:Y:S02]  /*5080*/  IMAD.MOV.U32 R150, RZ, RZ, R148 ;  /* 0x000000ffff967224 */ /* 0x000fe400078e0094 */
[----:B------:R-:W-:Y:S02]  /*5090*/  IMAD R5, R5, 0xf0, RZ ;  /* 0x000000f005057824 */ /* 0x000fe400078e02ff */
[----:B0-----:R-:W-:-:S03]  /*50a0*/  IMAD.WIDE.U32 R132, R142, R144, R150 ;  /* 0x000000908e847225 */ /* 0x001fc600078e0096 */
[----:B------:R-:W-:-:S04]  /*50b0*/  IADD3 R134, P4, R10, R132, RZ ;  /* 0x000000840a867210 */ /* 0x000fc80007f9e0ff */
[----:B------:R-:W-:-:S03]  /*50c0*/  IADD3.X R135, R11, R141, R133, P4, !PT ;  /* 0x0000008d0b877210 */ /* 0x000fc600027fe485 */
[----:B------:R-:W-:-:S04]  /*50d0*/  IMAD.WIDE.U32 R134, R137, R20, R134 ;  /* 0x0000001489867225 */ /* 0x000fc800078e0086 */
[----:B-1----:R-:W-:Y:S01]  /*50e0*/  IMAD.IADD R131, R21, 0x1, R135 ;  /* 0x0000000115837824 */ /* 0x002fe200078e0287 */
[----:B------:R-:W-:-:S04]  /*50f0*/  LEA R130, P4, R134, R12, 0x1 ;  /* 0x0000000c86827211 */ /* 0x000fc800078808ff */
[----:B------:R-:W-:Y:S02]  /*5100*/  LEA.HI.X R131, R134, R13, R131, 0x1, P4 ;  /* 0x0000000d86837211 */ /* 0x000fe400020f0c83 */
[----:B------:R-:W-:Y:S01]  /*5110*/  ISETP.GT.AND P4, PT, R0, 0x80, P3 ;  /* 0x000000800000780c */ /* 0x000fe20001f84270 */
[----:B--2---:R-:W-:-:S05]  /*5120*/  HADD2.F32 R133, -RZ, R138.H0_H0 ;  /* 0x2000008aff857230 */ /* 0x004fca0000004100 */
[----:B------:R-:W-:-:S04]  /*5130*/  FMUL R133, R133, R140 ;  /* 0x0000008c85857220 */ /* 0x000fc80000400000 */
[----:B------:R-:W-:Y:S01]  /*5140*/  FFMA R120, R120, R139, R133 ;  /* 0x0000008b78787223 */ /* 0x000fe20000000085 */
[----:B------:R-:W-:-:S04]  /*5150*/  IMAD.WIDE.U32 R132, R4, 0xf0, R128 ;  /* 0x000000f004847825 */ /* 0x000fc800078e0080 */
[----:B------:R-:W-:Y:S01]  /*5160*/  F2FP.F16.F32.PACK_AB R120, RZ, R120 ;  /* 0x00000078ff78723e */ /* 0x000fe200000000ff */
[----:B------:R-:W-:Y:S02]  /*5170*/  IMAD.IADD R135, R133, 0x1, R5 ;  /* 0x0000000185877824 */ /* 0x000fe400078e0205 */
[----:B------:R-:W-:-:S05]  /*5180*/  @P5 IMAD.MOV.U32 R134, RZ, RZ, R132 ;  /* 0x000000ffff865224 */ /* 0x000fca00078e0084 */
[----:B------:R0:W-:Y:S01]  /*5190*/  @P5 STG.E.U16 desc[UR40][R134.64], R120 ;  /* 0x0000007886005986 */ /* 0x0001e2000c101528 */
[----:B------:R-:W-:Y:S05]  /*51a0*/  @!P4 BRA `(.L_x_47) ;  /* 0x000000000004c947 */ /* 0x000fea0003800000 */
[----:B------:R1:W5:Y:S02]  /*51b0*/  LDG.E.LTC128B.U16 R138, desc[UR40][R130.64+0x2] ;  /* 0x00000228828a7981 */ /* 0x000364000c1e1520 */
.L_x_47:
[----:B------:R-:W-:Y:S05]  /*51c0*/  BSYNC B1 ;  /* 0x0000000000017941 */ /* 0x000fea0003800000 */
.L_x_46:
[----:B-----5:R-:W-:Y:S01]  /*51d0*/  HADD2.F32 R143, -RZ, R138.H0_H0 ;  /* 0x2000008aff8f7230 */ /* 0x020fe20000004100 */
[----:B------:R-:W-:Y:S01]  /*51e0*/  IADD3 R148, P5, R146, R148, RZ ;  /* 0x0000009492947210 */ /* 0x000fe20007fbe0ff */
[----:B------:R-:W-:Y:S01]  /*51f0*/  @P4 IMAD.MOV.U32 R146, RZ, RZ, R132 ;  /* 0x000000ffff924224 */ /* 0x000fe200078e0084 */
[----:B------:R-:W-:Y:S01]  /*5200*/  ISETP.GT.AND P0, PT, R0, 0x88, P0 ;  /* 0x000000880000780c */ /* 0x000fe20000704270 */
[----:B------:R-:W-:Y:S01]  /*5210*/  BSSY B1, `(.L_x_48) ;  /* 0x000000e000017945 */ /* 0x000fe20003800000 */
[----:B0-----:R-:W-:Y:S01]  /*5220*/  FMUL R120, R143, R140 ;  /* 0x0000008c8f787220 */ /* 0x001fe20000400000 */
[----:B------:R-:W-:Y:S02]  /*5230*/  IMAD.X R149, R151, 0x1, R147, P5 ;  /* 0x0000000197957824 */ /* 0x000fe400028e0693 */
[----:B------:R-:W-:Y:S02]  /*5240*/  @P4 IMAD.MOV.U32 R147, RZ, RZ, R135 ;  /* 0x000000ffff934224 */ /* 0x000fe400078e0087 */
[----:B------:R-:W-:Y:S01]  /*5250*/  FFMA R120, R121, R139, R120 ;  /* 0x0000008b79787223 */ /* 0x000fe20000000078 */
[----:B------:R-:W-:-:S04]  /*5260*/  IMAD.WIDE.U32 R142, R142, R144, R148 ;  /* 0x000000908e8e7225 */ /* 0x000fc800078e0094 */
[----:B------:R-:W-:Y:S02]  /*5270*/  F2FP.F16.F32.PACK_AB R120, RZ, R120 ;  /* 0x00000078ff78723e */ /* 0x000fe400000000ff */
[----:B------:R-:W-:Y:S02]  /*5280*/  IADD3 R144, P5, R10, R142, RZ ;  /* 0x0000008e0a907210 */ /* 0x000fe40007fbe0ff */
[----:B------:R-:W-:-:S05]  /*5290*/  PRMT R121, R120, 0x7610, R121 ;  /* 0x0000761078797816 */ /* 0x000fca0000000079 */
[----:B------:R0:W-:Y:S01]  /*52a0*/  @P4 STG.E.U16 desc[UR40][R146.64+0x2], R121 ;  /* 0x0000027992004986 */ /* 0x0001e2000c101528 */
[----:B------:R-:W-:-:S04]  /*52b0*/  LEA R120, P4, R154, R12, 0x1 ;  /* 0x0000000c9a787211 */ /* 0x000fc800078808ff */
[----:B0-----:R-:W-:Y:S01]  /*52c0*/  LEA.HI.X R121, R154, R13, R156, 0x1, P4 ;  /* 0x0000000d9a797211 */ /* 0x001fe200020f0c9c */
[----:B------:R-:W-:Y:S08]  /*52d0*/  @!P0 BRA `(.L_x_49) ;  /* 0x0000000000048947 */ /* 0x000ff00003800000 */
[----:B------:R0:W5:Y:S02]  /*52e0*/  LDG.E.LTC128B.U16 R138, desc[UR40][R120.64] ;  /* 0x00000028788a7981 */ /* 0x000164000c1e1520 */
.L_x_49:
[----:B------:R-:W-:Y:S05]  /*52f0*/  BSYNC B1 ;  /* 0x0000000000017941 */ /* 0x000fea0003800000 */
.L_x_48:
[----:B0----5:R-:W-:Y:S01]  /*5300*/  HADD2.F32 R121, -RZ, R138.H0_H0 ;  /* 0x2000008aff797230 */ /* 0x021fe20000004100 */
[----:B------:R-:W-:Y:S01]  /*5310*/  IADD3.X R145, R11, R141, R143, P5, !PT ;  /* 0x0000008d0b917210 */ /* 0x000fe20002ffe48f */
[----:B------:R-:W-:Y:S01]  /*5320*/  BSSY B1, `(.L_x_50) ;  /* 0x000000e000017945 */ /* 0x000fe20003800000 */
[----:B------:R-:W-:Y:S02]  /*5330*/  IADD3 R10, P4, R153, R132, RZ ;  /* 0x00000084990a7210 */ /* 0x000fe40007f9e0ff */
[----:B------:R-:W-:Y:S01]  /*5340*/  FMUL R11, R121, R140 ;  /* 0x0000008c790b7220 */ /* 0x000fe20000400000 */
[----:B------:R-:W-:Y:S01]  /*5350*/  IMAD.WIDE.U32 R120, R137, R20, R144 ;  /* 0x0000001489787225 */ /* 0x000fe200078e0090 */
[----:B------:R-:W-:-:S03]  /*5360*/  ISETP.GT.AND P3, PT, R0, 0x88, P3 ;  /* 0x000000880000780c */ /* 0x000fc60001f64270 */
[----:B------:R-:W-:Y:S01]  /*5370*/  FFMA R11, R122, R139, R11 ;  /* 0x0000008b7a0b7223 */ /* 0x000fe2000000000b */
[----:B------:R-:W-:Y:S01]  /*5380*/  IMAD.IADD R21, R21, 0x1, R121 ;  /* 0x0000000115157824 */ /* 0x000fe200078e0279 */
[----:B------:R-:W-:-:S03]  /*5390*/  LEA R12, P5, R120, R12, 0x1 ;  /* 0x0000000c780c7211 */ /* 0x000fc600078a08ff */
[----:B------:R-:W-:Y:S01]  /*53a0*/  F2FP.F16.F32.PACK_AB R20, RZ, R11 ;  /* 0x0000000bff14723e */ /* 0x000fe200000000ff */
[----:B------:R-:W-:Y:S01]  /*53b0*/  IMAD.X R11, R135, 0x1, R155, P4 ;  /* 0x00000001870b7824 */ /* 0x000fe200020e069b */
[----:B------:R-:W-:-:S04]  /*53c0*/  LEA.HI.X R13, R120, R13, R21, 0x1, P5 ;  /* 0x0000000d780d7211 */ /* 0x000fc800028f0c15 */
[----:B------:R0:W-:Y:S01]  /*53d0*/  @P0 STG.E.U16 desc[UR40][R10.64], R20 ;  /* 0x000000140a000986 */ /* 0x0001e2000c101528 */
[----:B------:R-:W-:Y:S05]  /*53e0*/  @!P3 BRA `(.L_x_51) ;  /* 0x000000000004b947 */ /* 0x000fea0003800000 */
[----:B------:R2:W5:Y:S02]  /*53f0*/  LDG.E.LTC128B.U16 R138, desc[UR40][R12.64+0x2] ;  /* 0x000002280c8a7981 */ /* 0x000564000c1e1520 */
.L_x_51:
[----:B------:R-:W-:Y:S05]  /*5400*/  BSYNC B1 ;  /* 0x0000000000017941 */ /* 0x000fea0003800000 */
.L_x_50:
[----:B-----5:R-:W-:Y:S01]  /*5410*/  HADD2.F32 R21, -RZ, R138.H0_H0 ;  /* 0x2000008aff157230 */ /* 0x020fe20000004100 */
[----:B------:R-:W-:Y:S01]  /*5420*/  ISETP.GT.AND P0, PT, R0, 0x80, P1 ;  /* 0x000000800000780c */ /* 0x000fe20000f04270 */
[----:B------:R-:W-:Y:S03]  /*5430*/  BSSY B1, `(.L_x_52) ;  /* 0x0000007000017945 */ /* 0x000fe60003800000 */
[----:B0-----:R-:W-:-:S04]  /*5440*/  FMUL R20, R21, R140 ;  /* 0x0000008c15147220 */ /* 0x001fc80000400000 */
[----:B------:R-:W-:-:S05]  /*5450*/  FFMA R20, R123, R139, R20 ;  /* 0x0000008b7b147223 */ /* 0x000fca0000000014 */
[----:B------:R-:W-:-:S05]  /*5460*/  F2FP.F16.F32.PACK_AB R20, RZ, R20 ;  /* 0x00000014ff14723e */ /* 0x000fca00000000ff */
[----:B------:R0:W-:Y:S01]  /*5470*/  @P3 STG.E.U16 desc[UR40][R10.64+0x2], R20 ;  /* 0x000002140a003986 */ /* 0x0001e2000c101528 */
[----:B------:R-:W-:Y:S05]  /*5480*/  @!P0 BRA `(.L_x_53) ;  /* 0x0000000000048947 */ /* 0x000fea0003800000 */
[----:B------:R0:W5:Y:S02]  /*5490*/  LDG.E.LTC128B.U16 R138, desc[UR40][R130.64+0x10] ;  /* 0x00001028828a7981 */ /* 0x000164000c1e1520 */
.L_x_53:
[----:B------:R-:W-:Y:S05]  /*54a0*/  BSYNC B1 ;  /* 0x0000000000017941 */ /* 0x000fea0003800000 */
.L_x_52:
[----:B-----5:R-:W-:Y:S01]  /*54b0*/  HADD2.F32 R21, -RZ, R138.H0_H0 ;  /* 0x2000008aff157230 */ /* 0x020fe20000004100 */
[----:B------:R-:W-:Y:S01]  /*54c0*/  ISETP.GT.AND P3, PT, R0, 0x80, P2 ;  /* 0x000000800000780c */ /* 0x000fe20001764270 */
[----:B0-----:R-:W-:Y:S01]  /*54d0*/  @P0 IMAD.MOV.U32 R20, RZ, RZ, R132 ;  /* 0x000000ffff140224 */ /* 0x001fe200078e0084 */
[----:B------:R-:W-:Y:S02]  /*54e0*/  BSSY B1, `(.L_x_54) ;  /* 0x0000009000017945 */ /* 0x000fe40003800000 */
[----:B------:R-:W-:-:S04]  /*54f0*/  FMUL R21, R21, R140 ;  /* 0x0000008c15157220 */ /* 0x000fc80000400000 */
[----:B------:R-:W-:-:S05]  /*5500*/  FFMA R21, R124, R139, R21 ;  /* 0x0000008b7c157223 */ /* 0x000fca0000000015 */
[----:B------:R-:W-:-:S04]  /*5510*/  F2FP.F16.F32.PACK_AB R21, RZ, R21 ;  /* 0x00000015ff15723e */ /* 0x000fc800000000ff */
[----:B------:R-:W-:Y:S01]  /*5520*/  PRMT R120, R21, 0x7610, R120 ;  /* 0x0000761015787816 */ /* 0x000fe20000000078 */
[----:B------:R-:W-:-:S05]  /*5530*/  @P0 IMAD.MOV.U32 R21, RZ, RZ, R135 ;  /* 0x000000ffff150224 */ /* 0x000fca00078e0087 */
[----:B------:R0:W-:Y:S01]  /*5540*/  @P0 STG.E.U16 desc[UR40][R20.64+0x10], R120 ;  /* 0x0000107814000986 */ /* 0x0001e2000c101528 */
[----:B------:R-:W-:Y:S05]  /*5550*/  @!P3 BRA `(.L_x_55) ;  /* 0x000000000004b947 */ /* 0x000fea0003800000 */
[----:B------:R0:W5:Y:S02]  /*5560*/  LDG.E.LTC128B.U16 R138, desc[UR40][R130.64+0x12] ;  /* 0x00001228828a7981 */ /* 0x000164000c1e1520 */
.L_x_55:
[----:B------:R-:W-:Y:S05]  /*5570*/  BSYNC B1 ;  /* 0x0000000000017941 */ /* 0x000fea0003800000 */
.L_x_54:
[----:B0----5:R-:W-:Y:S01]  /*5580*/  HADD2.F32 R21, -RZ, R138.H0_H0 ;  /* 0x2000008aff157230 */ /* 0x021fe20000004100 */
[----:B------:R-:W-:Y:S01]  /*5590*/  ISETP.GT.AND P1, PT, R0, 0x88, P1 ;  /* 0x000000880000780c */ /* 0x000fe20000f24270 */
[----:B------:R-:W-:Y:S01]  /*55a0*/  @P3 IMAD.MOV.U32 R133, RZ, RZ, R135 ;  /* 0x000000ffff853224 */ /* 0x000fe200078e0087 */
[----:B------:R-:W-:Y:S02]  /*55b0*/  BSSY B1, `(.L_x_56) ;  /* 0x0000007000017945 */ /* 0x000fe40003800000 */
[----:B------:R-:W-:-:S04]  /*55c0*/  FMUL R20, R21, R140 ;  /* 0x0000008c15147220 */ /* 0x000fc80000400000 */
[----:B------:R-:W-:-:S05]  /*55d0*/  FFMA R20, R125, R139, R20 ;  /* 0x0000008b7d147223 */ /* 0x000fca0000000014 */
[----:B------:R-:W-:-:S05]  /*55e0*/  F2FP.F16.F32.PACK_AB R20, RZ, R20 ;  /* 0x00000014ff14723e */ /* 0x000fca00000000ff */
[----:B------:R0:W-:Y:S01]  /*55f0*/  @P3 STG.E.U16 desc[UR40][R132.64+0x12], R20 ;  /* 0x0000121484003986 */ /* 0x0001e2000c101528 */
[----:B------:R-:W-:Y:S05]  /*5600*/  @!P1 BRA `(.L_x_57) ;  /* 0x0000000000049947 */ /* 0x000fea0003800000 */
[----:B------:R0:W5:Y:S02]  /*5610*/  LDG.E.LTC128B.U16 R138, desc[UR40][R12.64+0x10] ;  /* 0x000010280c8a7981 */ /* 0x000164000c1e1520 */
.L_x_57:
[----:B------:R-:W-:Y:S05]  /*5620*/  BSYNC B1 ;  /* 0x0000000000017941 */ /* 0x000fea0003800000 */
.L_x_56:
        /* <DEDUP_REMOVED lines=9> */
.L_x_59:
[----:B------:R-:W-:Y:S05]  /*56c0*/  BSYNC B1 ;  /* 0x0000000000017941 */ /* 0x000fea0003800000 */
.L_x_58:
[----:B0----5:R-:W-:Y:S01]  /*56d0*/  HADD2.F32 R21, -RZ, R138.H0_H0 ;  /* 0x2000008aff157230 */ /* 0x021fe20000004100 */
[----:B------:R-:W-:Y:S01]  /*56e0*/  ISETP.GT.AND P3, PT, R3, 0x10, PT ;  /* 0x000000100300780c */ /* 0x000fe20003f64270 */
[----:B------:R-:W-:Y:S03]  /*56f0*/  BSSY B1, `(.L_x_60) ;  /* 0x0000008000017945 */ /* 0x000fe60003800000 */
[----:B------:R-:W-:Y:S01]  /*5700*/  FMUL R20, R21, R140 ;  /* 0x0000008c15147220 */ /* 0x000fe20000400000 */
[----:B------:R-:W-:-:S03]  /*5710*/  ISETP.GT.AND P0, PT, R0, RZ, P3 ;  /* 0x000000ff0000720c */ /* 0x000fc60001f04270 */
[----:B------:R-:W-:-:S05]  /*5720*/  FFMA R20, R127, R139, R20 ;  /* 0x0000008b7f147223 */ /* 0x000fca0000000014 */
[----:B------:R-:W-:-:S05]  /*5730*/  F2FP.F16.F32.PACK_AB R20, RZ, R20 ;  /* 0x00000014ff14723e */ /* 0x000fca00000000ff */
[----:B------:R0:W-:Y:S01]  /*5740*/  @P2 STG.E.U16 desc[UR40][R10.64+0x12], R20 ;  /* 0x000012140a002986 */ /* 0x0001e2000c101528 */
[----:B------:R-:W-:Y:S05]  /*5750*/  @!P0 BRA `(.L_x_61) ;  /* 0x0000000000048947 */ /* 0x000fea0003800000 */
[----:B------:R0:W5:Y:S02]  /*5760*/  LDG.E.LTC128B.U16 R138, desc[UR40][R8.64+0x20] ;  /* 0x00002028088a7981 */ /* 0x000164000c1e1520 */
.L_x_61:
[----:B------:R-:W-:Y:S05]  /*5770*/  BSYNC B1 ;  /* 0x0000000000017941 */ /* 0x000fea0003800000 */
.L_x_60:
        /* <DEDUP_REMOVED lines=10> */
.L_x_63:
[----:B------:R-:W-:Y:S05]  /*5820*/  BSYNC B1 ;  /* 0x0000000000017941 */ /* 0x000fea0003800000 */
.L_x_62:
        /* <DEDUP_REMOVED lines=9> */
.L_x_65:
[----:B------:R-:W-:Y:S05]  /*58c0*/  BSYNC B1 ;  /* 0x0000000000017941 */ /* 0x000fea0003800000 */
.L_x_64:
        /* <DEDUP_REMOVED lines=9> */
.L_x_67:
[----:B------:R-:W-:Y:S05]  /*5960*/  BSYNC B1 ;  /* 0x0000000000017941 */ /* 0x000fea0003800000 */
.L_x_66:
        /* <DEDUP_REMOVED lines=10> */
.L_x_69:
[----:B------:R-:W-:Y:S05]  /*5a10*/  BSYNC B1 ;  /* 0x0000000000017941 */ /* 0x000fea0003800000 */
.L_x_68:
[----:B-----5:R-:W-:Y:S01]  /*5a20*/  HADD2.F32 R11, -RZ, R138.H0_H0 ;  /* 0x2000008aff0b7230 */ /* 0x020fe20000004100 */
        /* <DEDUP_REMOVED lines=9> */
.L_x_71:
[----:B------:R-:W-:Y:S05]  /*5ac0*/  BSYNC B1 ;  /* 0x0000000000017941 */ /* 0x000fea0003800000 */
.L_x_70:
        /* <DEDUP_REMOVED lines=9> */
.L_x_73:
[----:B------:R-:W-:Y:S05]  /*5b60*/  BSYNC B1 ;  /* 0x0000000000017941 */ /* 0x000fea0003800000 */
.L_x_72:
        /* <DEDUP_REMOVED lines=9> */
.L_x_75:
[----:B------:R-:W-:Y:S05]  /*5c00*/  BSYNC B1 ;  /* 0x0000000000017941 */ /* 0x000fea0003800000 */
.L_x_74:
        /* <DEDUP_REMOVED lines=9> */
.L_x_77:
[----:B------:R-:W-:Y:S05]  /*5ca0*/  BSYNC B1 ;  /* 0x0000000000017941 */ /* 0x000fea0003800000 */
.L_x_76:
[----:B-----5:R-:W-:Y:S01]  /*5cb0*/  HADD2.F32 R11, -RZ, R138.H0_H0 ;  /* 0x2000008aff0b7230 */ /* 0x020fe20000004100 */
[----:B------:R-:W-:Y:S01]  /*5cc0*/  ISETP.GT.AND P4, PT, R0, 0x80, P2 ;  /* 0x000000800000780c */ /* 0x000fe20001784270 */
[----:B------:R-:W-:Y:S03]  /*5cd0*/  BSSY B1, `(.L_x_78) ;  /* 0x000000a000017945 */ /* 0x000fe60003800000 */
[----:B------:R-:W-:-:S04]  /*5ce0*/  FMUL R11, R11, R140 ;  /* 0x0000008c0b0b7220 */ /* 0x000fc80000400000 */
[----:B------:R-:W-:Y:S01]  /*5cf0*/  FFMA R104, R104, R139, R11 ;  /* 0x0000008b68687223 */ /* 0x000fe2000000000b */
[----:B0-----:R-:W-:-:S04]  /*5d00*/  IMAD.WIDE.U32 R10, R4, 0xf0, R128 ;  /* 0x000000f0040a7825 */ /* 0x001fc800078e0080 */
[----:B------:R-:W-:Y:S01]  /*5d10*/  F2FP.F16.F32.PACK_AB R104, RZ, R104 ;  /* 0x00000068ff68723e */ /* 0x000fe200000000ff */
[----:B------:R-:W-:Y:S02]  /*5d20*/  IMAD.IADD R5, R5, 0x1, R11 ;  /* 0x0000000105057824 */ /* 0x000fe400078e020b */
[----:B------:R-:W-:-:S05]  /*5d30*/  IMAD.MOV.U32 R4, RZ, RZ, R10 ;  /* 0x000000ffff047224 */ /* 0x000fca00078e000a */
[----:B------:R0:W-:Y:S01]  /*5d40*/  @P5 STG.E.U16 desc[UR40][R4.64+0x20], R104 ;  /* 0x0000206804005986 */ /* 0x0001e2000c101528 */
[----:B------:R-:W-:Y:S05]  /*5d50*/  @!P4 BRA `(.L_x_79) ;  /* 0x000000000004c947 */ /* 0x000fea0003800000 */
[----:B------:R0:W5:Y:S02]  /*5d60*/  LDG.E.LTC128B.U16 R138, desc[UR40][R130.64+0x22] ;  /* 0x00002228828a7981 */ /* 0x000164000c1e1520 */
.L_x_79:
[----:B------:R-:W-:Y:S05]  /*5d70*/  BSYNC B1 ;  /* 0x0000000000017941 */ /* 0x000fea0003800000 */
.L_x_78:
        /* <DEDUP_REMOVED lines=9> */
.L_x_81:
[----:B------:R-:W-:Y:S05]  /*5e10*/  BSYNC B1 ;  /* 0x0000000000017941 */ /* 0x000fea0003800000 */
.L_x_80:
[----:B-----5:R-:W-:Y:S01]  /*5e20*/  HADD2.F32 R11, -RZ, R138.H0_H0 ;  /* 0x2000008aff0b7230 */ /* 0x020fe20000004100 */
[----:B------:R-:W-:Y:S01]  /*5e30*/  IADD3 R10, P4, R153, R10, RZ ;  /* 0x0000000a990a7210 */ /* 0x000fe20007f9e0ff */
[----:B------:R-:W-:Y:S01]  /*5e40*/  BSSY B1, `(.L_x_82) ;  /* 0x0000009000017945 */ /* 0x000fe20003800000 */
[----:B------:R-:W-:Y:S02]  /*5e50*/  ISETP.GT.AND P2, PT, R0, 0x88, P2 ;  /* 0x000000880000780c */ /* 0x000fe40001744270 */
[----:B------:R-:W-:-:S04]  /*5e60*/  FMUL R11, R11, R140 ;  /* 0x0000008c0b0b7220 */ /* 0x000fc80000400000 */
[----:B------:R-:W-:-:S05]  /*5e70*/  FFMA R11, R106, R139, R11 ;  /* 0x0000008b6a0b7223 */ /* 0x000fca000000000b */
[----:B0-----:R-:W-:Y:S01]  /*5e80*/  F2FP.F16.F32.PACK_AB R20, RZ, R11 ;  /* 0x0000000bff14723e */ /* 0x001fe200000000ff */
[----:B------:R-:W-:-:S05]  /*5e90*/  IMAD.X R11, R155, 0x1, R5, P4 ;  /* 0x000000019b0b7824 */ /* 0x000fca00020e0605 */
[----:B------:R0:W-:Y:S01]  /*5ea0*/  @P3 STG.E.U16 desc[UR40][R10.64+0x20], R20 ;  /* 0x000020140a003986 */ /* 0x0001e2000c101528 */
[----:B------:R-:W-:Y:S05]  /*5eb0*/  @!P2 BRA `(.L_x_83) ;  /* 0x000000000004a947 */ /* 0x000fea0003800000 */
[----:B------:R0:W5:Y:S02]  /*5ec0*/  LDG.E.LTC128B.U16 R138, desc[UR40][R12.64+0x22] ;  /* 0x000022280c8a7981 */ /* 0x000164000c1e1520 */
.L_x_83:
[----:B------:R-:W-:Y:S05]  /*5ed0*/  BSYNC B1 ;  /* 0x0000000000017941 */ /* 0x000fea0003800000 */
.L_x_82:
        /* <DEDUP_REMOVED lines=9> */
.L_x_85:
[----:B------:R-:W-:Y:S05]  /*5f70*/  BSYNC B1 ;  /* 0x0000000000017941 */ /* 0x000fea0003800000 */
.L_x_84:
        /* <DEDUP_REMOVED lines=9> */
.L_x_87:
[----:B------:R-:W-:Y:S05]  /*6010*/  BSYNC B1 ;  /* 0x0000000000017941 */ /* 0x000fea0003800000 */
.L_x_86:
        /* <DEDUP_REMOVED lines=9> */
.L_x_89:
[----:B------:R-:W-:Y:S05]  /*60b0*/  BSYNC B1 ;  /* 0x0000000000017941 */ /* 0x000fea0003800000 */
.L_x_88:
        /* <DEDUP_REMOVED lines=9> */
.L_x_91:
[----:B------:R-:W-:Y:S05]  /*6150*/  BSYNC B1 ;  /* 0x0000000000017941 */ /* 0x000fea0003800000 */
.L_x_90:
        /* <DEDUP_REMOVED lines=10> */
.L_x_93:
[----:B------:R-:W-:Y:S05]  /*6200*/  BSYNC B1 ;  /* 0x0000000000017941 */ /* 0x000fea0003800000 */
.L_x_92:
        /* <DEDUP_REMOVED lines=10> */
.L_x_95:
[----:B------:R-:W-:Y:S05]  /*62b0*/  BSYNC B1 ;  /* 0x0000000000017941 */ /* 0x000fea0003800000 */
.L_x_94:
        /* <DEDUP_REMOVED lines=9> */
.L_x_97:
[----:B------:R-:W-:Y:S05]  /*6350*/  BSYNC B1 ;  /* 0x0000000000017941 */ /* 0x000fea0003800000 */
.L_x_96:
        /* <DEDUP_REMOVED lines=9> */
.L_x_99:
[----:B------:R-:W-:Y:S05]  /*63f0*/  BSYNC B1 ;  /* 0x0000000000017941 */ /* 0x000fea0003800000 */
.L_x_98:
        /* <DEDUP_REMOVED lines=10> */
.L_x_101:
[----:B------:R-:W-:Y:S05]  /*64a0*/  BSYNC B1 ;  /* 0x0000000000017941 */ /* 0x000fea0003800000 */
.L_x_100:
        /* <DEDUP_REMOVED lines=10> */
.L_x_103:
[----:B------:R-:W-:Y:S05]  /*6550*/  BSYNC B1 ;  /* 0x0000000000017941 */ /* 0x000fea0003800000 */
.L_x_102:
        /* <DEDUP_REMOVED lines=9> */
.L_x_105:
[----:B------:R-:W-:Y:S05]  /*65f0*/  BSYNC B1 ;  /* 0x0000000000017941 */ /* 0x000fea0003800000 */
.L_x_104:
        /* <DEDUP_REMOVED lines=9> */
.L_x_107:
[----:B------:R-:W-:Y:S05]  /*6690*/  BSYNC B1 ;  /* 0x0000000000017941 */ /* 0x000fea0003800000 */
.L_x_106:
        /* <DEDUP_REMOVED lines=9> */
.L_x_109:
[----:B------:R-:W-:Y:S05]  /*6730*/  BSYNC B1 ;  /* 0x0000000000017941 */ /* 0x000fea0003800000 */
.L_x_108:
        /* <DEDUP_REMOVED lines=9> */
.L_x_111:
[----:B------:R-:W-:Y:S05]  /*67d0*/  BSYNC B1 ;  /* 0x0000000000017941 */ /* 0x000fea0003800000 */
.L_x_110:
        /* <DEDUP_REMOVED lines=9> */
.L_x_113:
[----:B------:R-:W-:Y:S05]  /*6870*/  BSYNC B1 ;  /* 0x0000000000017941 */ /* 0x000fea0003800000 */
.L_x_112:
        /* <DEDUP_REMOVED lines=9> */
.L_x_115:
[----:B------:R-:W-:Y:S05]  /*6910*/  BSYNC B1 ;  /* 0x0000000000017941 */ /* 0x000fea0003800000 */
.L_x_114:
        /* <DEDUP_REMOVED lines=9> */
.L_x_117:
[----:B------:R-:W-:Y:S05]  /*69b0*/  BSYNC B1 ;  /* 0x0000000000017941 */ /* 0x000fea0003800000 */
.L_x_116:
        /* <DEDUP_REMOVED lines=9> */
.L_x_119:
[----:B------:R-:W-:Y:S05]  /*6a50*/  BSYNC B1 ;  /* 0x0000000000017941 */ /* 0x000fea0003800000 */
.L_x_118:
        /* <DEDUP_REMOVED lines=9> */
.L_x_121:
[----:B------:R-:W-:Y:S05]  /*6af0*/  BSYNC B1 ;  /* 0x0000000000017941 */ /* 0x000fea0003800000 */
.L_x_120:
        /* <DEDUP_REMOVED lines=9> */
.L_x_123:
[----:B------:R-:W-:Y:S05]  /*6b90*/  BSYNC B1 ;  /* 0x0000000000017941 */ /* 0x000fea0003800000 */
.L_x_122:
        /* <DEDUP_REMOVED lines=10> */
.L_x_125:
[----:B------:R-:W-:Y:S05]  /*6c40*/  BSYNC B1 ;  /* 0x0000000000017941 */ /* 0x000fea0003800000 */
.L_x_124:
        /* <DEDUP_REMOVED lines=10> */
.L_x_127:
[----:B------:R-:W-:Y:S05]  /*6cf0*/  BSYNC B1 ;  /* 0x0000000000017941 */ /* 0x000fea0003800000 */
.L_x_126:
        /* <DEDUP_REMOVED lines=9> */
.L_x_129:
[----:B------:R-:W-:Y:S05]  /*6d90*/  BSYNC B1 ;  /* 0x0000000000017941 */ /* 0x000fea0003800000 */
.L_x_128:
        /* <DEDUP_REMOVED lines=9> */
.L_x_131:
[----:B------:R-:W-:Y:S05]  /*6e30*/  BSYNC B1 ;  /* 0x0000000000017941 */ /* 0x000fea0003800000 */
.L_x_130:
        /* <DEDUP_REMOVED lines=10> */
.L_x_133:
[----:B------:R-:W-:Y:S05]  /*6ee0*/  BSYNC B1 ;  /* 0x0000000000017941 */ /* 0x000fea0003800000 */
.L_x_132:
        /* <DEDUP_REMOVED lines=10> */
.L_x_135:
[----:B------:R-:W-:Y:S05]  /*6f90*/  BSYNC B1 ;  /* 0x0000000000017941 */ /* 0x000fea0003800000 */
.L_x_134:
        /* <DEDUP_REMOVED lines=9> */
.L_x_137:
[----:B------:R-:W-:Y:S05]  /*7030*/  BSYNC B1 ;  /* 0x0000000000017941 */ /* 0x000fea0003800000 */
.L_x_136:
        /* <DEDUP_REMOVED lines=9> */
.L_x_139:
[----:B------:R-:W-:Y:S05]  /*70d0*/  BSYNC B1 ;  /* 0x0000000000017941 */ /* 0x000fea0003800000 */
.L_x_138:
        /* <DEDUP_REMOVED lines=9> */
.L_x_141:
[----:B------:R-:W-:Y:S05]  /*7170*/  BSYNC B1 ;  /* 0x0000000000017941 */ /* 0x000fea0003800000 */
.L_x_140:
        /* <DEDUP_REMOVED lines=9> */
.L_x_143:
[----:B------:R-:W-:Y:S05]  /*7210*/  BSYNC B1 ;  /* 0x0000000000017941 */ /* 0x000fea0003800000 */
.L_x_142:
        /* <DEDUP_REMOVED lines=9> */
.L_x_145:
[----:B------:R-:W-:Y:S05]  /*72b0*/  BSYNC B1 ;  /* 0x0000000000017941 */ /* 0x000fea0003800000 */
.L_x_144:
        /* <DEDUP_REMOVED lines=9> */
.L_x_147:
[----:B------:R-:W-:Y:S05]  /*7350*/  BSYNC B1 ;  /* 0x0000000000017941 */ /* 0x000fea0003800000 */
.L_x_146:
        /* <DEDUP_REMOVED lines=9> */
.L_x_149:
[----:B------:R-:W-:Y:S05]  /*73f0*/  BSYNC B1 ;  /* 0x0000000000017941 */ /* 0x000fea0003800000 */
.L_x_148:
        /* <DEDUP_REMOVED lines=9> */
.L_x_151:
[----:B------:R-:W-:Y:S05]  /*7490*/  BSYNC B1 ;  /* 0x0000000000017941 */ /* 0x000fea0003800000 */
.L_x_150:
        /* <DEDUP_REMOVED lines=9> */
.L_x_153:
[----:B------:R-:W-:Y:S05]  /*7530*/  BSYNC B1 ;  /* 0x0000000000017941 */ /* 0x000fea0003800000 */
.L_x_152:
        /* <DEDUP_REMOVED lines=9> */
.L_x_155:
[----:B------:R-:W-:Y:S05]  /*75d0*/  BSYNC B1 ;  /* 0x0000000000017941 */ /* 0x000fea0003800000 */
.L_x_154:
        /* <DEDUP_REMOVED lines=10> */
.L_x_157:
[----:B------:R-:W-:Y:S05]  /*7680*/  BSYNC B1 ;  /* 0x0000000000017941 */ /* 0x000fea0003800000 */
.L_x_156:
        /* <DEDUP_REMOVED lines=10> */
.L_x_159:
[----:B------:R-:W-:Y:S05]  /*7730*/  BSYNC B1 ;  /* 0x0000000000017941 */ /* 0x000fea0003800000 */
.L_x_158:
        /* <DEDUP_REMOVED lines=9> */
.L_x_161:
[----:B------:R-:W-:Y:S05]  /*77d0*/  BSYNC B1 ;  /* 0x0000000000017941 */ /* 0x000fea0003800000 */
.L_x_160:
        /* <DEDUP_REMOVED lines=9> */
.L_x_163:
[----:B------:R-:W-:Y:S05]  /*7870*/  BSYNC B1 ;  /* 0x0000000000017941 */ /* 0x000fea0003800000 */
.L_x_162:
        /* <DEDUP_REMOVED lines=10> */
.L_x_165:
[----:B------:R-:W-:Y:S05]  /*7920*/  BSYNC B1 ;  /* 0x0000000000017941 */ /* 0x000fea0003800000 */
.L_x_164:
        /* <DEDUP_REMOVED lines=10> */
.L_x_167:
[----:B------:R-:W-:Y:S05]  /*79d0*/  BSYNC B1 ;  /* 0x0000000000017941 */ /* 0x000fea0003800000 */
.L_x_166:
        /* <DEDUP_REMOVED lines=9> */
.L_x_169:
[----:B------:R-:W-:Y:S05]  /*7a70*/  BSYNC B1 ;  /* 0x0000000000017941 */ /* 0x000fea0003800000 */
.L_x_168:
        /* <DEDUP_REMOVED lines=9> */
.L_x_171:
[----:B------:R-:W-:Y:S05]  /*7b10*/  BSYNC B1 ;  /* 0x0000000000017941 */ /* 0x000fea0003800000 */
.L_x_170:
        /* <DEDUP_REMOVED lines=9> */
.L_x_173:
[----:B------:R-:W-:Y:S05]  /*7bb0*/  BSYNC B1 ;  /* 0x0000000000017941 */ /* 0x000fea0003800000 */
.L_x_172:
        /* <DEDUP_REMOVED lines=9> */
.L_x_175:
[----:B------:R-:W-:Y:S05]  /*7c50*/  BSYNC B1 ;  /* 0x0000000000017941 */ /* 0x000fea0003800000 */
.L_x_174:
        /* <DEDUP_REMOVED lines=9> */
.L_x_177:
[----:B------:R-:W-:Y:S05]  /*7cf0*/  BSYNC B1 ;  /* 0x0000000000017941 */ /* 0x000fea0003800000 */
.L_x_176:
        /* <DEDUP_REMOVED lines=9> */
.L_x_179:
[----:B------:R-:W-:Y:S05]  /*7d90*/  BSYNC B1 ;  /* 0x0000000000017941 */ /* 0x000fea0003800000 */
.L_x_178:
        /* <DEDUP_REMOVED lines=9> */
.L_x_181:
[----:B------:R-:W-:Y:S05]  /*7e30*/  BSYNC B1 ;  /* 0x0000000000017941 */ /* 0x000fea0003800000 */
.L_x_180:
        /* <DEDUP_REMOVED lines=9> */
.L_x_183:
[----:B------:R-:W-:Y:S05]  /*7ed0*/  BSYNC B1 ;  /* 0x0000000000017941 */ /* 0x000fea0003800000 */
.L_x_182:
        /* <DEDUP_REMOVED lines=9> */
.L_x_185:
[----:B------:R-:W-:Y:S05]  /*7f70*/  BSYNC B1 ;  /* 0x0000000000017941 */ /* 0x000fea0003800000 */
.L_x_184:
        /* <DEDUP_REMOVED lines=9> */
.L_x_187:
[----:B------:R-:W-:Y:S05]  /*8010*/  BSYNC B1 ;  /* 0x0000000000017941 */ /* 0x000fea0003800000 */
.L_x_186:
        /* <DEDUP_REMOVED lines=10> */
.L_x_189:
[----:B------:R-:W-:Y:S05]  /*80c0*/  BSYNC B1 ;  /* 0x0000000000017941 */ /* 0x000fea0003800000 */
.L_x_188:
        /* <DEDUP_REMOVED lines=10> */
.L_x_191:
[----:B------:R-:W-:Y:S05]  /*8170*/  BSYNC B1 ;  /* 0x0000000000017941 */ /* 0x000fea0003800000 */
.L_x_190:
        /* <DEDUP_REMOVED lines=9> */
.L_x_193:
[----:B------:R-:W-:Y:S05]  /*8210*/  BSYNC B1 ;  /* 0x0000000000017941 */ /* 0x000fea0003800000 */
.L_x_192:
        /* <DEDUP_REMOVED lines=9> */
.L_x_195:
[----:B------:R-:W-:Y:S05]  /*82b0*/  BSYNC B1 ;  /* 0x0000000000017941 */ /* 0x000fea0003800000 */
.L_x_194:
        /* <DEDUP_REMOVED lines=10> */
.L_x_197:
[----:B------:R-:W-:Y:S05]  /*8360*/  BSYNC B1 ;  /* 0x0000000000017941 */ /* 0x000fea0003800000 */
.L_x_196:
        /* <DEDUP_REMOVED lines=10> */
.L_x_199:
[----:B------:R-:W-:Y:S05]  /*8410*/  BSYNC B1 ;  /* 0x0000000000017941 */ /* 0x000fea0003800000 */
.L_x_198:
        /* <DEDUP_REMOVED lines=9> */
.L_x_201:
[----:B------:R-:W-:Y:S05]  /*84b0*/  BSYNC B1 ;  /* 0x0000000000017941 */ /* 0x000fea0003800000 */
.L_x_200:
        /* <DEDUP_REMOVED lines=9> */
.L_x_203:
[----:B------:R-:W-:Y:S05]  /*8550*/  BSYNC B1 ;  /* 0x0000000000017941 */ /* 0x000fea0003800000 */
.L_x_202:
        /* <DEDUP_REMOVED lines=9> */
.L_x_205:
[----:B------:R-:W-:Y:S05]  /*85f0*/  BSYNC B1 ;  /* 0x0000000000017941 */ /* 0x000fea0003800000 */
.L_x_204:
        /* <DEDUP_REMOVED lines=9> */
.L_x_207:
[----:B------:R-:W-:Y:S05]  /*8690*/  BSYNC B1 ;  /* 0x0000000000017941 */ /* 0x000fea0003800000 */
.L_x_206:
        /* <DEDUP_REMOVED lines=9> */
.L_x_209:
[----:B------:R-:W-:Y:S05]  /*8730*/  BSYNC B1 ;  /* 0x0000000000017941 */ /* 0x000fea0003800000 */
.L_x_208:
        /* <DEDUP_REMOVED lines=9> */
.L_x_211:
[----:B------:R-:W-:Y:S05]  /*87d0*/  BSYNC B1 ;  /* 0x0000000000017941 */ /* 0x000fea0003800000 */
.L_x_210:
        /* <DEDUP_REMOVED lines=9> */
.L_x_213:
[----:B------:R-:W-:Y:S05]  /*8870*/  BSYNC B1 ;  /* 0x0000000000017941 */ /* 0x000fea0003800000 */
.L_x_212:
        /* <DEDUP_REMOVED lines=9> */
.L_x_215:
[----:B------:R-:W-:Y:S05]  /*8910*/  BSYNC B1 ;  /* 0x0000000000017941 */ /* 0x000fea0003800000 */
.L_x_214:
        /* <DEDUP_REMOVED lines=9> */
.L_x_217:
[----:B------:R-:W-:Y:S05]  /*89b0*/  BSYNC B1 ;  /* 0x0000000000017941 */ /* 0x000fea0003800000 */
.L_x_216:
        /* <DEDUP_REMOVED lines=9> */
.L_x_219:
[----:B------:R-:W-:Y:S05]  /*8a50*/  BSYNC B1 ;  /* 0x0000000000017941 */ /* 0x000fea0003800000 */
.L_x_218:
        /* <DEDUP_REMOVED lines=10> */
.L_x_221:
[----:B------:R-:W-:Y:S05]  /*8b00*/  BSYNC B1 ;  /* 0x0000000000017941 */ /* 0x000fea0003800000 */
.L_x_220:
        /* <DEDUP_REMOVED lines=10> */
.L_x_223:
[----:B------:R-:W-:Y:S05]  /*8bb0*/  BSYNC B1 ;  /* 0x0000000000017941 */ /* 0x000fea0003800000 */
.L_x_222:
        /* <DEDUP_REMOVED lines=9> */
.L_x_225:
[----:B------:R-:W-:Y:S05]  /*8c50*/  BSYNC B1 ;  /* 0x0000000000017941 */ /* 0x000fea0003800000 */
.L_x_224:
        /* <DEDUP_REMOVED lines=9> */
.L_x_227:
[----:B------:R-:W-:Y:S05]  /*8cf0*/  BSYNC B1 ;  /* 0x0000000000017941 */ /* 0x000fea0003800000 */
.L_x_226:
        /* <DEDUP_REMOVED lines=10> */
.L_x_229:
[----:B------:R-:W-:Y:S05]  /*8da0*/  BSYNC B1 ;  /* 0x0000000000017941 */ /* 0x000fea0003800000 */
.L_x_228:
        /* <DEDUP_REMOVED lines=10> */
.L_x_231:
[----:B------:R-:W-:Y:S05]  /*8e50*/  BSYNC B1 ;  /* 0x0000000000017941 */ /* 0x000fea0003800000 */
.L_x_230:
[----:B-----5:R-:W-:Y:S01]  /*8e60*/  HADD2.F32 R3, -RZ, R138.H0_H0 ;  /* 0x2000008aff037230 */ /* 0x020fe20000004100 */
[----:B------:R-:W-:Y:S01]  /*8e70*/  ISETP.GT.AND P5, PT, R0, 0x8, P1 ;  /* 0x000000080000780c */ /* 0x000fe20000fa4270 */
[----:B------:R-:W-:Y:S03]  /*8e80*/  BSSY B1, `(.L_x_232) ;  /* 0x0000007000017945 */ /* 0x000fe60003800000 */
[----:B0--34-:R-:W-:-:S04]  /*8e90*/  FMUL R8, R3, R140 ;  /* 0x0000008c03087220 */ /* 0x019fc80000400000 */
[----:B------:R-:W-:-:S05]  /*8ea0*/  FFMA R8, R37, R139, R8 ;  /* 0x0000008b25087223 */ /* 0x000fca0000000008 */
[----:B------:R-:W-:-:S05]  /*8eb0*/  F2FP.F16.F32.PACK_AB R8, RZ, R8 ;  /* 0x00000008ff08723e */ /* 0x000fca00000000ff */
[----:B------:R0:W-:Y:S01]  /*8ec0*/  @P4 STG.E.U16 desc[UR40][R6.64+0xd2], R8 ;  /* 0x0000d20806004986 */ /* 0x0001e2000c101528 */
[----:B------:R-:W-:Y:S05]  /*8ed0*/  @!P5 BRA `(.L_x_233) ;  /* 0x000000000004d947 */ /* 0x000fea0003800000 */
[----:B------:R3:W5:Y:S02]  /*8ee0*/  LDG.E.LTC128B.U16 R138, desc[UR40][R14.64+0xd0] ;  /* 0x0000d0280e8a7981 */ /* 0x000764000c1e1520 */
.L_x_233:
[----:B------:R-:W-:Y:S05]  /*8ef0*/  BSYNC B1 ;  /* 0x0000000000017941 */ /* 0x000fea0003800000 */
.L_x_232:
        /* <DEDUP_REMOVED lines=9> */
.L_x_235:
[----:B------:R-:W-:Y:S05]  /*8f90*/  BSYNC B1 ;  /* 0x0000000000017941 */ /* 0x000fea0003800000 */
.L_x_234:
[----:B----45:R-:W-:Y:S01]  /*8fa0*/  HADD2.F32 R3, -RZ, R138.H0_H0 ;  /* 0x2000008aff037230 */ /* 0x030fe20000004100 */
        /* <DEDUP_REMOVED lines=8> */
.L_x_237:
[----:B------:R-:W-:Y:S05]  /*9030*/  BSYNC B1 ;  /* 0x0000000000017941 */ /* 0x000fea0003800000 */
.L_x_236:
        /* <DEDUP_REMOVED lines=9> */
.L_x_239:
[----:B------:R-:W-:Y:S05]  /*90d0*/  BSYNC B1 ;  /* 0x0000000000017941 */ /* 0x000fea0003800000 */
.L_x_238:
        /* <DEDUP_REMOVED lines=9> */
.L_x_241:
[----:B------:R-:W-:Y:S05]  /*9170*/  BSYNC B1 ;  /* 0x0000000000017941 */ /* 0x000fea0003800000 */
.L_x_240:
        /* <DEDUP_REMOVED lines=9> */
.L_x_243:
[----:B------:R-:W-:Y:S05]  /*9210*/  BSYNC B1 ;  /* 0x0000000000017941 */ /* 0x000fea0003800000 */
.L_x_242:
        /* <DEDUP_REMOVED lines=9> */
.L_x_245:
[----:B------:R-:W-:Y:S05]  /*92b0*/  BSYNC B1 ;  /* 0x0000000000017941 */ /* 0x000fea0003800000 */
.L_x_244:
        /* <DEDUP_REMOVED lines=9> */
.L_x_247:
[----:B------:R-:W-:Y:S05]  /*9350*/  BSYNC B1 ;  /* 0x0000000000017941 */ /* 0x000fea0003800000 */
.L_x_246:
        /* <DEDUP_REMOVED lines=9> */
.L_x_249:
[----:B------:R-:W-:Y:S05]  /*93f0*/  BSYNC B1 ;  /* 0x0000000000017941 */ /* 0x000fea0003800000 */
.L_x_248:
        /* <DEDUP_REMOVED lines=9> */
.L_x_251:
[----:B------:R-:W-:Y:S05]  /*9490*/  BSYNC B1 ;  /* 0x0000000000017941 */ /* 0x000fea0003800000 */
.L_x_250:
[----:B------:R-:W-:Y:S05]  /*94a0*/  @!P0 BRA `(.L_x_252) ;  /* 0x0000001c00e08947 */ /* 0x000fea0003800000 */
[----:B0----5:R-:W-:-:S05]  /*94b0*/  HADD2.F32 R3, -RZ, R138.H0_H0 ;  /* 0x2000008aff037230 */ /* 0x021fca0000004100 */
[----:B------:R-:W-:-:S04]  /*94c0*/  FMUL R0, R3, R140 ;  /* 0x0000008c03007220 */ /* 0x000fc80000400000 */
[----:B------:R-:W-:-:S05]  /*94d0*/  FFMA R0, R31, R139, R0 ;  /* 0x0000008b1f007223 */ /* 0x000fca0000000000 */
[----:B------:R-:W-:-:S05]  /*94e0*/  F2FP.F16.F32.PACK_AB R0, RZ, R0 ;  /* 0x00000000ff00723e */ /* 0x000fca00000000ff */
[----:B------:R0:W-:Y:S01]  /*94f0*/  STG.E.U16 desc[UR40][R10.64+0xd2], R0 ;  /* 0x0000d2000a007986 */ /* 0x0001e2000c101528 */
[----:B------:R-:W-:Y:S05]  /*9500*/  BRA `(.L_x_252) ;  /* 0x0000001c00c87947 */ /* 0x000fea0003800000 */
.L_x_33:
[----:B------:R-:W-:Y:S01]  /*9510*/  ULDC.64 UR4, c[0x0][0x5c0] ;  /* 0x0001700000047ab9 */ /* 0x000fe20000000a00 */
[-C--:B------:R-:W-:Y:S01]  /*9520*/  FMUL R128, R128, R139.reuse ;  /* 0x0000008b80807220 */ /* 0x080fe20000400000 */
[----:B------:R-:W-:Y:S01]  /*9530*/  LEA R6, P2, R146, UR4, 0x1 ;  /* 0x0000000492067c11 */ /* 0x000fe2000f8408ff */
[----:B--2---:R-:W-:Y:S01]  /*9540*/  IMAD.SHL.U32 R141, R4, 0x10, RZ ;  /* 0x00000010048d7824 */ /* 0x004fe200078e00ff */
[----:B------:R-:W-:Y:S01]  /*9550*/  ISETP.GT.AND P3, PT, R3, 0x1, PT ;  /* 0x000000010300780c */ /* 0x000fe20003f64270 */
[-C--:B------:R-:W-:Y:S01]  /*9560*/  FMUL R129, R129, R139.reuse ;  /* 0x0000008b81817220 */ /* 0x080fe20000400000 */
[----:B------:R-:W-:Y:S01]  /*9570*/  F2FP.F16.F32.PACK_AB R128, RZ, R128 ;  /* 0x00000080ff80723e */ /* 0x000fe200000000ff */
[-C--:B------:R-:W-:Y:S01]  /*9580*/  FMUL R131, R131, R139.reuse ;  /* 0x0000008b83837220 */ /* 0x080fe20000400000 */
[----:B------:R-:W-:Y:S01]  /*9590*/  LEA.HI.X R7, R146, UR5, R153, 0x1, P2 ;  /* 0x0000000592077c11 */ /* 0x000fe200090f0c99 */
[-C--:B------:R-:W-:Y:S01]  /*95a0*/  FMUL R130, R130, R139.reuse ;  /* 0x0000008b82827220 */ /* 0x080fe20000400000 */
[----:B------:R-:W-:Y:S01]  /*95b0*/  ISETP.GT.AND P2, PT, R0, RZ, P3 ;  /* 0x000000ff0000720c */ /* 0x000fe20001f44270 */
[-C--:B------:R-:W-:Y:S01]  /*95c0*/  FMUL R133, R133, R139.reuse ;  /* 0x0000008b85857220 */ /* 0x080fe20000400000 */
[----:B------:R-:W-:Y:S01]  /*95d0*/  SHF.L.U64.HI R137, R4, 0x4, R5 ;  /* 0x0000000404897819 */ /* 0x000fe20000010205 */
[----:B------:R-:W-:Y:S01]  /*95e0*/  @P1 STG.E.U16 desc[UR40][R6.64], R128 ;  /* 0x0000008006001986 */ /* 0x000fe2000c101528 */
[----:B------:R-:W-:Y:S01]  /*95f0*/  ISETP.GT.AND P1, PT, R0, 0x8, P3 ;  /* 0x000000080000780c */ /* 0x000fe20001f24270 */
[-C--:B------:R-:W-:Y:S01]  /*9600*/  FMUL R132, R132, R139.reuse ;  /* 0x0000008b84847220 */ /* 0x080fe20000400000 */
[----:B------:R-:W-:Y:S01]  /*9610*/  IADD3 R8, P4, R141, R6, RZ ;  /* 0x000000068d087210 */ /* 0x000fe20007f9e0ff */
[----:B------:R-:W-:Y:S01]  /*9620*/  FMUL R135, R135, R139 ;  /* 0x0000008b87877220 */ /* 0x000fe20000400000 */
[----:B------:R-:W-:Y:S01]  /*9630*/  F2FP.F16.F32.PACK_AB R129, RZ, R129 ;  /* 0x00000081ff81723e */ /* 0x000fe200000000ff */
[----:B------:R-:W-:Y:S01]  /*9640*/  FMUL R134, R134, R139 ;  /* 0x0000008b86867220 */ /* 0x000fe20000400000 */
[----:B------:R-:W-:Y:S01]  /*9650*/  F2FP.F16.F32.PACK_AB R131, RZ, R131 ;  /* 0x00000083ff83723e */ /* 0x000fe200000000ff */
[----:B------:R-:W-:Y:S01]  /*9660*/  IMAD.X R9, R137, 0x1, R7, P4 ;  /* 0x0000000189097824 */ /* 0x000fe200020e0607 */
[----:B------:R-:W-:Y:S01]  /*9670*/  ISETP.GT.AND P5, PT, R0, 0x8, P0 ;  /* 0x000000080000780c */ /* 0x000fe200007a4270 */
[----:B------:R-:W-:Y:S01]  /*9680*/  @P2 STG.E.U16 desc[UR40][R6.64+0x2], R129 ;  /* 0x0000028106002986 */ /* 0x000fe2000c101528 */
[----:B------:R-:W-:Y:S01]  /*9690*/  F2FP.F16.F32.PACK_AB R130, RZ, R130 ;  /* 0x00000082ff82723e */ /* 0x000fe200000000ff */
[----:B------:R-:W-:Y:S01]  /*96a0*/  FMUL R120, R120, R139 ;  /* 0x0000008b78787220 */ /* 0x000fe20000400000 */
[C---:B------:R-:W-:Y:S01]  /*96b0*/  ISETP.GT.AND P2, PT, R3.reuse, 0x8, PT ;  /* 0x000000080300780c */ /* 0x040fe20003f44270 */
[----:B------:R-:W-:Y:S01]  /*96c0*/  @P1 STG.E.U16 desc[UR40][R8.64+0x2], R131 ;  /* 0x0000028308001986 */ /* 0x000fe2000c101528 */
[----:B------:R-:W-:Y:S01]  /*96d0*/  ISETP.GT.AND P1, PT, R3, 0x9, PT ;  /* 0x000000090300780c */ /* 0x000fe20003f24270 */
[----:B------:R-:W-:Y:S01]  /*96e0*/  IMAD R5, R5, 0xf0, RZ ;  /* 0x000000f005057824 */ /* 0x000fe200078e02ff */
[----:B------:R-:W-:Y:S01]  /*96f0*/  F2FP.F16.F32.PACK_AB R133, RZ, R133 ;  /* 0x00000085ff85723e */ /* 0x000fe200000000ff */
[----:B------:R-:W-:Y:S01]  /*9700*/  IMAD.WIDE.U32 R10, R4, 0xf0, R8 ;  /* 0x000000f0040a7825 */ /* 0x000fe200078e0008 */
[----:B------:R-:W-:-:S03]  /*9710*/  ISETP.GT.AND P4, PT, R0, RZ, P1 ;  /* 0x000000ff0000720c */ /* 0x000fc60000f84270 */
[----:B------:R-:W-:Y:S01]  /*9720*/  FMUL R121, R121, R139 ;  /* 0x0000008b79797220 */ /* 0x000fe20000400000 */
[----:B------:R-:W-:Y:S01]  /*9730*/  F2FP.F16.F32.PACK_AB R132, RZ, R132 ;  /* 0x00000084ff84723e */ /* 0x000fe200000000ff */
[----:B------:R-:W-:Y:S01]  /*9740*/  @P5 STG.E.U16 desc[UR40][R8.64], R130 ;  /* 0x0000008208005986 */ /* 0x000fe2000c101528 */
[----:B------:R-:W-:Y:S01]  /*9750*/  ISETP.GT.AND P5, PT, R0, RZ, P2 ;  /* 0x000000ff0000720c */ /* 0x000fe200017a4270 */
[----:B------:R-:W-:Y:S01]  /*9760*/  IMAD.IADD R11, R5, 0x1, R11 ;  /* 0x00000001050b7824 */ /* 0x000fe200078e020b */
[----:B------:R-:W-:Y:S01]  /*9770*/  F2FP.F16.F32.PACK_AB R135, RZ, R135 ;  /* 0x00000087ff87723e */ /* 0x000fe200000000ff */
[-C--:B------:R-:W-:Y:S01]  /*9780*/  FMUL R122, R122, R139.reuse ;  /* 0x0000008b7a7a7220 */ /* 0x080fe20000400000 */
[----:B------:R-:W-:Y:S01]  /*9790*/  F2FP.F16.F32.PACK_AB R134, RZ, R134 ;  /* 0x00000086ff86723e */ /* 0x000fe200000000ff */
[-C--:B------:R-:W-:Y:S01]  /*97a0*/  FMUL R123, R123, R139.reuse ;  /* 0x0000008b7b7b7220 */ /* 0x080fe20000400000 */
[----:B------:R-:W-:Y:S01]  /*97b0*/  F2FP.F16.F32.PACK_AB R120, RZ, R120 ;  /* 0x00000078ff78723e */ /* 0x000fe200000000ff */
[----:B------:R-:W-:Y:S01]  /*97c0*/  FMUL R124, R124, R139 ;  /* 0x0000008b7c7c7220 */ /* 0x000fe20000400000 */
[----:B------:R-:W-:Y:S01]  /*97d0*/  F2FP.F16.F32.PACK_AB R121, RZ, R121 ;  /* 0x00000079ff79723e */ /* 0x000fe200000000ff */
[----:B------:R-:W-:Y:S01]  /*97e0*/  @P4 STG.E.U16 desc[UR40][R6.64+0x12], R133 ;  /* 0x0000128506004986 */ /* 0x000fe2000c101528 */
[C---:B------:R-:W-:Y:S01]  /*97f0*/  ISETP.GT.AND P4, PT, R0.reuse, 0x8, P1 ;  /* 0x000000080000780c */ /* 0x040fe20000f84270 */
[-C--:B------:R-:W-:Y:S01]  /*9800*/  FMUL R125, R125, R139.reuse ;  /* 0x0000008b7d7d7220 */ /* 0x080fe20000400000 */
[----:B------:R-:W-:Y:S01]  /*9810*/  F2FP.F16.F32.PACK_AB R122, RZ, R122 ;  /* 0x0000007aff7a723e */ /* 0x000fe200000000ff */
[----:B------:R-:W-:Y:S01]  /*9820*/  @P5 STG.E.U16 desc[UR40][R6.64+0x10], R132 ;  /* 0x0000108406005986 */ /* 0x000fe2000c101528 */
[----:B------:R-:W-:Y:S01]  /*9830*/  ISETP.GT.AND P5, PT, R0, 0x8, P2 ;  /* 0x000000080000780c */ /* 0x000fe200017a4270 */
[----:B------:R-:W-:Y:S01]  /*9840*/  FMUL R126, R126, R139 ;  /* 0x0000008b7e7e7220 */ /* 0x000fe20000400000 */
[----:B------:R-:W-:Y:S01]  /*9850*/  F2FP.F16.F32.PACK_AB R123, RZ, R123 ;  /* 0x0000007bff7b723e */ /* 0x000fe200000000ff */
[-C--:B------:R-:W-:Y:S01]  /*9860*/  FMUL R127, R127, R139.reuse ;  /* 0x0000008b7f7f7220 */ /* 0x080fe20000400000 */
[----:B------:R-:W-:Y:S01]  /*9870*/  F2FP.F16.F32.PACK_AB R124, RZ, R124 ;  /* 0x0000007cff7c723e */ /* 0x000fe200000000ff */
[----:B------:R-:W-:Y:S01]  /*9880*/  FMUL R113, R113, R139 ;  /* 0x0000008b71717220 */ /* 0x000fe20000400000 */
[----:B------:R-:W-:Y:S01]  /*9890*/  F2FP.F16.F32.PACK_AB R125, RZ, R125 ;  /* 0x0000007dff7d723e */ /* 0x000fe200000000ff */
[-C--:B------:R-:W-:Y:S01]  /*98a0*/  FMUL R112, R112, R139.reuse ;  /* 0x0000008b70707220 */ /* 0x080fe20000400000 */
[----:B------:R-:W-:Y:S01]  /*98b0*/  F2FP.F16.F32.PACK_AB R126, RZ, R126 ;  /* 0x0000007eff7e723e */ /* 0x000fe200000000ff */
[----:B------:R-:W-:Y:S01]  /*98c0*/  @P4 STG.E.U16 desc[UR40][R8.64+0x12], R135 ;  /* 0x0000128708004986 */ /* 0x000fe2000c101528 */
[----:B------:R-:W-:Y:S01]  /*98d0*/  ISETP.GT.AND P4, PT, R0, 0x80, P0 ;  /* 0x000000800000780c */ /* 0x000fe20000784270 */
[-C--:B------:R-:W-:Y:S01]  /*98e0*/  FMUL R114, R114, R139.reuse ;  /* 0x0000008b72727220 */ /* 0x080fe20000400000 */
[C---:B------:R-:W-:Y:S01]  /*98f0*/  ISETP.GT.AND P0, PT, R0.reuse, 0x88, P0 ;  /* 0x000000880000780c */ /* 0x040fe20000704270 */
[----:B------:R-:W-:Y:S01]  /*9900*/  @P5 STG.E.U16 desc[UR40][R8.64+0x10], R134 ;  /* 0x0000108608005986 */ /* 0x000fe2000c101528 */
[C---:B------:R-:W-:Y:S01]  /*9910*/  ISETP.GT.AND P5, PT, R0.reuse, 0x80, P3 ;  /* 0x000000800000780c */ /* 0x040fe20001fa4270 */
[-C--:B------:R-:W-:Y:S01]  /*9920*/  FMUL R115, R115, R139.reuse ;  /* 0x0000008b73737220 */ /* 0x080fe20000400000 */
[----:B------:R-:W-:Y:S01]  /*9930*/  ISETP.GT.AND P3, PT, R0, 0x88, P3 ;  /* 0x000000880000780c */ /* 0x000fe20001f64270 */
[----:B------:R-:W-:Y:S01]  /*9940*/  FMUL R116, R116, R139 ;  /* 0x0000008b74747220 */ /* 0x000fe20000400000 */
[----:B------:R-:W-:Y:S01]  /*9950*/  F2FP.F16.F32.PACK_AB R127, RZ, R127 ;  /* 0x0000007fff7f723e */ /* 0x000fe200000000ff */
[----:B------:R-:W-:Y:S01]  /*9960*/  FMUL R117, R117, R139 ;  /* 0x0000008b75757220 */ /* 0x000fe20000400000 */
[----:B------:R-:W-:Y:S01]  /*9970*/  F2FP.F16.F32.PACK_AB R113, RZ, R113 ;  /* 0x00000071ff71723e */ /* 0x000fe200000000ff */
[-C--:B------:R-:W-:Y:S01]  /*9980*/  FMUL R118, R118, R139.reuse ;  /* 0x0000008b76767220 */ /* 0x080fe20000400000 */
[----:B------:R-:W-:Y:S01]  /*9990*/  F2FP.F16.F32.PACK_AB R112, RZ, R112 ;  /* 0x00000070ff70723e */ /* 0x000fe200000000ff */
[----:B------:R-:W-:Y:S01]  /*99a0*/  @P4 STG.E.U16 desc[UR40][R10.64], R120 ;  /* 0x000000780a004986 */ /* 0x000fe2000c101528 */
[----:B------:R-:W-:Y:S01]  /*99b0*/  IADD3 R12, P4, R141, R10, RZ ;  /* 0x0000000a8d0c7210 */ /* 0x000fe20007f9e0ff */
[-C--:B------:R-:W-:Y:S01]  /*99c0*/  FMUL R119, R119, R139.reuse ;  /* 0x0000008b77777220 */ /* 0x080fe20000400000 */
[----:B------:R-:W-:Y:S01]  /*99d0*/  F2FP.F16.F32.PACK_AB R114, RZ, R114 ;  /* 0x00000072ff72723e */ /* 0x000fe200000000ff */
[----:B------:R0:W-:Y:S01]  /*99e0*/  @P5 STG.E.U16 desc[UR40][R10.64+0x2], R121 ;  /* 0x000002790a005986 */ /* 0x0001e2000c101528 */
[C---:B------:R-:W-:Y:S01]  /*99f0*/  ISETP.GT.AND P5, PT, R0.reuse, 0x80, P2 ;  /* 0x000000800000780c */ /* 0x040fe200017a4270 */
[--C-:B------:R-:W-:Y:S01]  /*9a00*/  IMAD.X R13, R137, 0x1, R11.reuse, P4 ;  /* 0x00000001890d7824 */ /* 0x100fe200020e060b */
[----:B------:R-:W-:Y:S01]  /*9a10*/  ISETP.GT.AND P4, PT, R0, 0x80, P1 ;  /* 0x000000800000780c */ /* 0x000fe20000f84270 */
[-C--:B------:R-:W-:Y:S01]  /*9a20*/  FMUL R104, R104, R139.reuse ;  /* 0x0000008b68687220 */ /* 0x080fe20000400000 */
[----:B------:R-:W-:Y:S01]  /*9a30*/  ISETP.GT.AND P1, PT, R0, 0x88, P1 ;  /* 0x000000880000780c */ /* 0x000fe20000f24270 */
[-C--:B------:R-:W-:Y:S01]  /*9a40*/  FMUL R105, R105, R139.reuse ;  /* 0x0000008b69697220 */ /* 0x080fe20000400000 */
[----:B------:R-:W-:Y:S01]  /*9a50*/  @P0 STG.E.U16 desc[UR40][R12.64], R122 ;  /* 0x0000007a0c000986 */ /* 0x000fe2000c101528 */
[----:B------:R-:W-:Y:S01]  /*9a60*/  ISETP.GT.AND P0, PT, R3, 0x11, PT ;  /* 0x000000110300780c */ /* 0x000fe20003f04270 */
[----:B------:R-:W-:Y:S01]  /*9a70*/  FMUL R106, R106, R139 ;  /* 0x0000008b6a6a7220 */ /* 0x000fe20000400000 */
[----:B------:R-:W-:Y:S01]  /*9a80*/  F2FP.F16.F32.PACK_AB R115, RZ, R115 ;  /* 0x00000073ff73723e */ /* 0x000fe200000000ff */
[-C--:B------:R-:W-:Y:S01]  /*9a90*/  FMUL R107, R107, R139.reuse ;  /* 0x0000008b6b6b7220 */ /* 0x080fe20000400000 */
[----:B------:R-:W-:Y:S01]  /*9aa0*/  F2FP.F16.F32.PACK_AB R116, RZ, R116 ;  /* 0x00000074ff74723e */ /* 0x000fe200000000ff */
[----:B------:R-:W-:Y:S01]  /*9ab0*/  FMUL R108, R108, R139 ;  /* 0x0000008b6c6c7220 */ /* 0x000fe20000400000 */
[--C-:B------:R-:W-:Y:S01]  /*9ac0*/  @P5 IMAD.MOV.U32 R14, RZ, RZ, R10.reuse ;  /* 0x000000ffff0e5224 */ /* 0x100fe200078e000a */
[----:B------:R-:W-:Y:S01]  /*9ad0*/  F2FP.F16.F32.PACK_AB R117, RZ, R117 ;  /* 0x00000075ff75723e */ /* 0x000fe200000000ff */
[--C-:B------:R-:W-:Y:S01]  /*9ae0*/  @P5 IMAD.MOV.U32 R15, RZ, RZ, R11.reuse ;  /* 0x000000ffff0f5224 */ /* 0x100fe200078e000b */
[----:B------:R-:W-:Y:S01]  /*9af0*/  F2FP.F16.F32.PACK_AB R118, RZ, R118 ;  /* 0x00000076ff76723e */ /* 0x000fe200000000ff */
[----:B------:R-:W-:Y:S01]  /*9b00*/  @P4 IMAD.MOV.U32 R20, RZ, RZ, R10 ;  /* 0x000000ffff144224 */ /* 0x000fe200078e000a */
[----:B------:R-:W-:Y:S01]  /*9b10*/  F2FP.F16.F32.PACK_AB R119, RZ, R119 ;  /* 0x00000077ff77723e */ /* 0x000fe200000000ff */
[----:B------:R-:W-:Y:S01]  /*9b20*/  @P4 IMAD.MOV.U32 R21, RZ, RZ, R11 ;  /* 0x000000ffff154224 */ /* 0x000fe200078e000b */
[----:B------:R-:W-:Y:S01]  /*9b30*/  F2FP.F16.F32.PACK_AB R104, RZ, R104 ;  /* 0x00000068ff68723e */ /* 0x000fe200000000ff */
[--C-:B0-----:R-:W-:Y:S01]  /*9b40*/  @P3 IMAD.MOV.U32 R10, RZ, RZ, R12.reuse ;  /* 0x000000ffff0a3224 */ /* 0x101fe200078e000c */
[----:B------:R-:W-:Y:S01]  /*9b50*/  F2FP.F16.F32.PACK_AB R105, RZ, R105 ;  /* 0x00000069ff69723e */ /* 0x000fe200000000ff */
[--C-:B------:R-:W-:Y:S01]  /*9b60*/  @P3 IMAD.MOV.U32 R11, RZ, RZ, R13.reuse ;  /* 0x000000ffff0b3224 */ /* 0x100fe200078e000d */
[----:B------:R-:W-:Y:S01]  /*9b70*/  F2FP.F16.F32.PACK_AB R106, RZ, R106 ;  /* 0x0000006aff6a723e */ /* 0x000fe200000000ff */
[-C--:B------:R-:W-:Y:S01]  /*9b80*/  FMUL R109, R109, R139.reuse ;  /* 0x0000008b6d6d7220 */ /* 0x080fe20000400000 */
[----:B------:R-:W-:Y:S01]  /*9b90*/  FMUL R111, R111, R139 ;  /* 0x0000008b6f6f7220 */ /* 0x000fe20000400000 */
[----:B------:R-:W-:Y:S01]  /*9ba0*/  F2FP.F16.F32.PACK_AB R107, RZ, R107 ;  /* 0x0000006bff6b723e */ /* 0x000fe200000000ff */
[----:B------:R0:W-:Y:S01]  /*9bb0*/  @P3 STG.E.U16 desc[UR40][R10.64+0x2], R123 ;  /* 0x0000027b0a003986 */ /* 0x0001e2000c101528 */
[----:B------:R-:W-:Y:S01]  /*9bc0*/  ISETP.GT.AND P3, PT, R0, 0x88, P2 ;  /* 0x000000880000780c */ /* 0x000fe20001764270 */
[-C--:B------:R-:W-:Y:S01]  /*9bd0*/  FMUL R110, R110, R139.reuse ;  /* 0x0000008b6e6e7220 */ /* 0x080fe20000400000 */
[----:B------:R-:W-:Y:S01]  /*9be0*/  ISETP.GT.AND P2, PT, R3, 0x10, PT ;  /* 0x000000100300780c */ /* 0x000fe20003f44270 */
[----:B------:R-:W-:Y:S01]  /*9bf0*/  @P5 STG.E.U16 desc[UR40][R14.64+0x10], R124 ;  /* 0x0000107c0e005986 */ /* 0x000fe2000c101528 */
[----:B------:R-:W-:Y:S01]  /*9c00*/  ISETP.GT.AND P5, PT, R0, RZ, P0 ;  /* 0x000000ff0000720c */ /* 0x000fe200007a4270 */
[-C--:B------:R-:W-:Y:S01]  /*9c10*/  FMUL R96, R96, R139.reuse ;  /* 0x0000008b60607220 */ /* 0x080fe20000400000 */
[----:B------:R-:W-:Y:S01]  /*9c20*/  F2FP.F16.F32.PACK_AB R108, RZ, R108 ;  /* 0x0000006cff6c723e */ /* 0x000fe200000000ff */
[----:B------:R-:W-:Y:S01]  /*9c30*/  @P4 STG.E.U16 desc[UR40][R20.64+0x12], R125 ;  /* 0x0000127d14004986 */ /* 0x000fe2000c101528 */
[----:B------:R-:W-:Y:S01]  /*9c40*/  ISETP.GT.AND P4, PT, R0, RZ, P2 ;  /* 0x000000ff0000720c */ /* 0x000fe20001784270 */
[----:B------:R-:W-:Y:S01]  /*9c50*/  FMUL R97, R97, R139 ;  /* 0x0000008b61617220 */ /* 0x000fe20000400000 */
[----:B------:R-:W-:Y:S01]  /*9c60*/  F2FP.F16.F32.PACK_AB R109, RZ, R109 ;  /* 0x0000006dff6d723e */ /* 0x000fe200000000ff */
[----:B------:R-:W-:Y:S01]  /*9c70*/  FMUL R99, R99, R139 ;  /* 0x0000008b63637220 */ /* 0x000fe20000400000 */
[----:B------:R-:W-:Y:S01]  /*9c80*/  F2FP.F16.F32.PACK_AB R111, RZ, R111 ;  /* 0x0000006fff6f723e */ /* 0x000fe200000000ff */
[----:B0-----:R-:W-:Y:S01]  /*9c90*/  @P3 IMAD.MOV.U32 R10, RZ, RZ, R12 ;  /* 0x000000ffff0a3224 */ /* 0x001fe200078e000c */
[----:B------:R-:W-:Y:S01]  /*9ca0*/  F2FP.F16.F32.PACK_AB R110, RZ, R110 ;  /* 0x0000006eff6e723e */ /* 0x000fe200000000ff */
[----:B------:R-:W-:-:S02]  /*9cb0*/  @P3 IMAD.MOV.U32 R11, RZ, RZ, R13 ;  /* 0x000000ffff0b3224 */ /* 0x000fc400078e000d */
[-C--:B------:R-:W-:Y:S01]  /*9cc0*/  FMUL R98, R98, R139.reuse ;  /* 0x0000008b62627220 */ /* 0x080fe20000400000 */
[----:B------:R-:W-:Y:S01]  /*9cd0*/  F2FP.F16.F32.PACK_AB R96, RZ, R96 ;  /* 0x00000060ff60723e */ /* 0x000fe200000000ff */
[----:B------:R-:W-:Y:S01]  /*9ce0*/  FMUL R100, R100, R139 ;  /* 0x0000008b64647220 */ /* 0x000fe20000400000 */
[----:B------:R-:W-:Y:S01]  /*9cf0*/  F2FP.F16.F32.PACK_AB R97, RZ, R97 ;  /* 0x00000061ff61723e */ /* 0x000fe200000000ff */
[----:B------:R0:W-:Y:S01]  /*9d00*/  @P3 STG.E.U16 desc[UR40][R10.64+0x10], R126 ;  /* 0x0000107e0a003986 */ /* 0x0001e2000c101528 */
[----:B------:R-:W-:Y:S01]  /*9d10*/  ISETP.GT.AND P3, PT, R0, 0x8, P2 ;  /* 0x000000080000780c */ /* 0x000fe20001764270 */
[----:B------:R-:W-:Y:S01]  /*9d20*/  FMUL R101, R101, R139 ;  /* 0x0000008b65657220 */ /* 0x000fe20000400000 */
[----:B------:R-:W-:Y:S01]  /*9d30*/  F2FP.F16.F32.PACK_AB R99, RZ, R99 ;  /* 0x00000063ff63723e */ /* 0x000fe200000000ff */
[----:B------:R1:W-:Y:S01]  /*9d40*/  @P1 STG.E.U16 desc[UR40][R12.64+0x12], R127 ;  /* 0x0000127f0c001986 */ /* 0x0003e2000c101528 */
[----:B------:R-:W-:Y:S01]  /*9d50*/  ISETP.GT.AND P1, PT, R3, 0x18, PT ;  /* 0x000000180300780c */ /* 0x000fe20003f24270 */
[-C--:B------:R-:W-:Y:S01]  /*9d60*/  FMUL R102, R102, R139.reuse ;  /* 0x0000008b66667220 */ /* 0x080fe20000400000 */
[----:B------:R-:W-:Y:S01]  /*9d70*/  F2FP.F16.F32.PACK_AB R98, RZ, R98 ;  /* 0x00000062ff62723e */ /* 0x000fe200000000ff */
[----:B------:R1:W-:Y:S01]  /*9d80*/  @P5 STG.E.U16 desc[UR40][R6.64+0x22], R113 ;  /* 0x0000227106005986 */ /* 0x0003e2000c101528 */
[C---:B------:R-:W-:Y:S01]  /*9d90*/  ISETP.GT.AND P5, PT, R0.reuse, 0x8, P0 ;  /* 0x000000080000780c */ /* 0x040fe200007a4270 */
[----:B------:R-:W-:Y:S01]  /*9da0*/  FMUL R103, R103, R139 ;  /* 0x0000008b67677220 */ /* 0x000fe20000400000 */
[----:B------:R-:W-:Y:S01]  /*9db0*/  F2FP.F16.F32.PACK_AB R100, RZ, R100 ;  /* 0x00000064ff64723e */ /* 0x000fe200000000ff */
[----:B------:R1:W-:Y:S01]  /*9dc0*/  @P4 STG.E.U16 desc[UR40][R6.64+0x20], R112 ;  /* 0x0000207006004986 */ /* 0x0003e2000c101528 */
[----:B------:R-:W-:Y:S01]  /*9dd0*/  ISETP.GT.AND P4, PT, R0, RZ, P1 ;  /* 0x000000ff0000720c */ /* 0x000fe20000f84270 */
[----:B0-----:R-:W-:Y:S01]  /*9de0*/  IMAD.WIDE.U32 R10, R4, 0xf0, R8 ;  /* 0x000000f0040a7825 */ /* 0x001fe200078e0008 */
[----:B------:R-:W-:Y:S01]  /*9df0*/  F2FP.F16.F32.PACK_AB R101, RZ, R101 ;  /* 0x00000065ff65723e */ /* 0x000fe200000000ff */
[----:B------:R1:W-:Y:S01]  /*9e00*/  @P3 STG.E.U16 desc[UR40][R8.64+0x20], R114 ;  /* 0x0000207208003986 */ /* 0x0003e2000c101528 */
[----:B------:R-:W-:Y:S01]  /*9e10*/  ISETP.GT.AND P3, PT, R3, 0x19, PT ;  /* 0x000000190300780c */ /* 0x000fe20003f64270 */
[----:B------:R-:W-:Y:S01]  /*9e20*/  IMAD.IADD R11, R5, 0x1, R11 ;  /* 0x00000001050b7824 */ /* 0x000fe200078e020b */
[----:B------:R-:W-:Y:S01]  /*9e30*/  F2FP.F16.F32.PACK_AB R102, RZ, R102 ;  /* 0x00000066ff66723e */ /* 0x000fe200000000ff */
[----:B------:R-:W-:Y:S01]  /*9e40*/  FMUL R88, R88, R139 ;  /* 0x0000008b58587220 */ /* 0x000fe20000400000 */
[----:B------:R-:W-:Y:S01]  /*9e50*/  F2FP.F16.F32.PACK_AB R103, RZ, R103 ;  /* 0x00000067ff67723e */ /* 0x000fe200000000ff */
[----:B------:R1:W-:Y:S01]  /*9e60*/  @P5 STG.E.U16 desc[UR40][R8.64+0x22], R115 ;  /* 0x0000227308005986 */ /* 0x0003e2000c101528 */
[----:B------:R-:W-:Y:S01]  /*9e70*/  ISETP.GT.AND P5, PT, R0, RZ, P3 ;  /* 0x000000ff0000720c */ /* 0x000fe20001fa4270 */
[-C--:B------:R-:W-:Y:S01]  /*9e80*/  FMUL R89, R89, R139.reuse ;  /* 0x0000008b59597220 */ /* 0x080fe20000400000 */
[-C--:B------:R-:W-:Y:S01]  /*9e90*/  FMUL R90, R90, R139.reuse ;  /* 0x0000008b5a5a7220 */ /* 0x080fe20000400000 */
[----:B------:R1:W-:Y:S01]  /*9ea0*/  @P4 STG.E.U16 desc[UR40][R6.64+0x30], R116 ;  /* 0x0000307406004986 */ /* 0x0003e2000c101528 */
[----:B------:R-:W-:Y:S01]  /*9eb0*/  ISETP.GT.AND P4, PT, R0, 0x8, P1 ;  /* 0x000000080000780c */ /* 0x000fe20000f84270 */
[-C--:B------:R-:W-:Y:S01]  /*9ec0*/  FMUL R91, R91, R139.reuse ;  /* 0x0000008b5b5b7220 */ /* 0x080fe20000400000 */
[----:B------:R-:W-:Y:S01]  /*9ed0*/  F2FP.F16.F32.PACK_AB R88, RZ, R88 ;  /* 0x00000058ff58723e */ /* 0x000fe200000000ff */
[----:B------:R-:W-:Y:S01]  /*9ee0*/  FMUL R93, R93, R139 ;  /* 0x0000008b5d5d7220 */ /* 0x000fe20000400000 */
[----:B------:R-:W-:Y:S01]  /*9ef0*/  F2FP.F16.F32.PACK_AB R89, RZ, R89 ;  /* 0x00000059ff59723e */ /* 0x000fe200000000ff */
[-C--:B------:R-:W-:Y:S01]  /*9f00*/  FMUL R92, R92, R139.reuse ;  /* 0x0000008b5c5c7220 */ /* 0x080fe20000400000 */
[----:B------:R-:W-:Y:S01]  /*9f10*/  F2FP.F16.F32.PACK_AB R90, RZ, R90 ;  /* 0x0000005aff5a723e */ /* 0x000fe200000000ff */
[----:B------:R-:W-:Y:S01]  /*9f20*/  FMUL R94, R94, R139 ;  /* 0x0000008b5e5e7220 */ /* 0x000fe20000400000 */
[----:B------:R-:W-:Y:S01]  /*9f30*/  F2FP.F16.F32.PACK_AB R91, RZ, R91 ;  /* 0x0000005bff5b723e */ /* 0x000fe200000000ff */
[----:B------:R1:W-:Y:S01]  /*9f40*/  @P5 STG.E.U16 desc[UR40][R6.64+0x32], R117 ;  /* 0x0000327506005986 */ /* 0x0003e2000c101528 */
[C---:B------:R-:W-:Y:S01]  /*9f50*/  ISETP.GT.AND P5, PT, R0.reuse, 0x8, P3 ;  /* 0x000000080000780c */ /* 0x040fe20001fa4270 */
[----:B------:R-:W-:Y:S01]  /*9f60*/  FMUL R95, R95, R139 ;  /* 0x0000008b5f5f7220 */ /* 0x000fe20000400000 */
[----:B------:R-:W-:Y:S01]  /*9f70*/  F2FP.F16.F32.PACK_AB R93, RZ, R93 ;  /* 0x0000005dff5d723e */ /* 0x000fe200000000ff */
[----:B------:R1:W-:Y:S01]  /*9f80*/  @P4 STG.E.U16 desc[UR40][R8.64+0x30], R118 ;  /* 0x0000307608004986 */ /* 0x0003e2000c101528 */
[----:B------:R-:W-:Y:S01]  /*9f90*/  ISETP.GT.AND P4, PT, R0, 0x80, P2 ;  /* 0x000000800000780c */ /* 0x000fe20001784270 */
[-C--:B------:R-:W-:Y:S01]  /*9fa0*/  FMUL R80, R80, R139.reuse ;  /* 0x0000008b50507220 */ /* 0x080fe20000400000 */
[----:B------:R-:W-:Y:S01]  /*9fb0*/  ISETP.GT.AND P2, PT, R0, 0x88, P2 ;  /* 0x000000880000780c */ /* 0x000fe20001744270 */
[-C--:B------:R-:W-:Y:S01]  /*9fc0*/  FMUL R81, R81, R139.reuse ;  /* 0x0000008b51517220 */ /* 0x080fe20000400000 */
[----:B------:R-:W-:Y:S01]  /*9fd0*/  F2FP.F16.F32.PACK_AB R92, RZ, R92 ;  /* 0x0000005cff5c723e */ /* 0x000fe200000000ff */
[-C--:B------:R-:W-:Y:S01]  /*9fe0*/  FMUL R83, R83, R139.reuse ;  /* 0x0000008b53537220 */ /* 0x080fe20000400000 */
[----:B------:R-:W-:Y:S01]  /*9ff0*/  F2FP.F16.F32.PACK_AB R94, RZ, R94 ;  /* 0x0000005eff5e723e */ /* 0x000fe200000000ff */
[----:B------:R-:W-:Y:S01]  /*a000*/  FMUL R82, R82, R139 ;  /* 0x0000008b52527220 */ /* 0x000fe20000400000 */
[----:B------:R-:W-:Y:S01]  /*a010*/  F2FP.F16.F32.PACK_AB R95, RZ, R95 ;  /* 0x0000005fff5f723e */ /* 0x000fe200000000ff */
[----:B------:R1:W-:Y:S01]  /*a020*/  @P5 STG.E.U16 desc[UR40][R8.64+0x32], R119 ;  /* 0x0000327708005986 */ /* 0x0003e2000c101528 */
[----:B------:R-:W-:Y:S01]  /*a030*/  IADD3 R4, P5, R141, R10, RZ ;  /* 0x0000000a8d047210 */ /* 0x000fe20007fbe0ff */
[-C--:B------:R-:W-:Y:S01]  /*a040*/  FMUL R84, R84, R139.reuse ;  /* 0x0000008b54547220 */ /* 0x080fe20000400000 */
[----:B------:R-:W-:Y:S01]  /*a050*/  F2FP.F16.F32.PACK_AB R80, RZ, R80 ;  /* 0x00000050ff50723e */ /* 0x000fe200000000ff */
[----:B------:R1:W-:Y:S01]  /*a060*/  @P4 STG.E.U16 desc[UR40][R10.64+0x20], R104 ;  /* 0x000020680a004986 */ /* 0x0003e2000c101528 */
[C---:B------:R-:W-:Y:S01]  /*a070*/  ISETP.GT.AND P4, PT, R0.reuse, 0x80, P0 ;  /* 0x000000800000780c */ /* 0x040fe20000784270 */
[----:B------:R-:W-:Y:S01]  /*a080*/  IMAD.X R5, R137, 0x1, R11, P5 ;  /* 0x0000000189057824 */ /* 0x000fe200028e060b */
[----:B------:R-:W-:Y:S01]  /*a090*/  ISETP.GT.AND P0, PT, R0, 0x88, P0 ;  /* 0x000000880000780c */ /* 0x000fe20000704270 */
[----:B------:R-:W-:Y:S01]  /*a0a0*/  FMUL R85, R85, R139 ;  /* 0x0000008b55557220 */ /* 0x000fe20000400000 */
[----:B------:R-:W-:Y:S01]  /*a0b0*/  F2FP.F16.F32.PACK_AB R81, RZ, R81 ;  /* 0x00000051ff51723e */ /* 0x000fe200000000ff */
[----:B------:R-:W-:Y:S01]  /*a0c0*/  FMUL R86, R86, R139 ;  /* 0x0000008b56567220 */ /* 0x000fe20000400000 */
[----:B------:R-:W-:Y:S01]  /*a0d0*/  F2FP.F16.F32.PACK_AB R83, RZ, R83 ;  /* 0x00000053ff53723e */ /* 0x000fe200000000ff */
[-C--:B------:R-:W-:Y:S01]  /*a0e0*/  FMUL R87, R87, R139.reuse ;  /* 0x0000008b57577220 */ /* 0x080fe20000400000 */
[----:B------:R-:W-:Y:S01]  /*a0f0*/  F2FP.F16.F32.PACK_AB R82, RZ, R82 ;  /* 0x00000052ff52723e */ /* 0x000fe200000000ff */
[-C--:B------:R-:W-:Y:S01]  /*a100*/  FMUL R72, R72, R139.reuse ;  /* 0x0000008b48487220 */ /* 0x080fe20000400000 */
[----:B------:R-:W-:Y:S01]  /*a110*/  F2FP.F16.F32.PACK_AB R84, RZ, R84 ;  /* 0x00000054ff54723e */ /* 0x000fe200000000ff */
[----:B------:R-:W-:Y:S01]  /*a120*/  FMUL R73, R73, R139 ;  /* 0x0000008b49497220 */ /* 0x000fe20000400000 */
[----:B------:R-:W-:Y:S01]  /*a130*/  F2FP.F16.F32.PACK_AB R85, RZ, R85 ;  /* 0x00000055ff55723e */ /* 0x000fe200000000ff */
[----:B------:R1:W-:Y:S01]  /*a140*/  @P4 STG.E.U16 desc[UR40][R10.64+0x22], R105 ;  /* 0x000022690a004986 */ /* 0x0003e2000c101528 */
[----:B------:R-:W-:Y:S01]  /*a150*/  ISETP.GT.AND P4, PT, R0, 0x80, P1 ;  /* 0x000000800000780c */ /* 0x000fe20000f84270 */
[-C--:B------:R-:W-:Y:S01]  /*a160*/  FMUL R74, R74, R139.reuse ;  /* 0x0000008b4a4a7220 */ /* 0x080fe20000400000 */
[C---:B------:R-:W-:Y:S01]  /*a170*/  ISETP.GT.AND P1, PT, R0.reuse, 0x88, P1 ;  /* 0x000000880000780c */ /* 0x040fe20000f24270 */
[----:B------:R1:W-:Y:S01]  /*a180*/  @P2 STG.E.U16 desc[UR40][R4.64+0x20], R106 ;  /* 0x0000206a04002986 */ /* 0x0003e2000c101528 */
[C---:B------:R-:W-:Y:S01]  /*a190*/  ISETP.GT.AND P2, PT, R0.reuse, 0x80, P3 ;  /* 0x000000800000780c */ /* 0x040fe20001f44270 */
[-C--:B------:R-:W-:Y:S01]  /*a1a0*/  FMUL R75, R75, R139.reuse ;  /* 0x0000008b4b4b7220 */ /* 0x080fe20000400000 */
[----:B------:R-:W-:Y:S01]  /*a1b0*/  ISETP.GT.AND P3, PT, R0, 0x88, P3 ;  /* 0x000000880000780c */ /* 0x000fe20001f64270 */
[----:B------:R1:W-:Y:S01]  /*a1c0*/  @P0 STG.E.U16 desc[UR40][R4.64+0x22], R107 ;  /* 0x0000226b04000986 */ /* 0x0003e2000c101528 */
[----:B------:R-:W-:Y:S01]  /*a1d0*/  F2FP.F16.F32.PACK_AB R86, RZ, R86 ;  /* 0x00000056ff56723e */ /* 0x000fe200000000ff */
[----:B------:R-:W-:Y:S01]  /*a1e0*/  FMUL R77, R77, R139 ;  /* 0x0000008b4d4d7220 */ /* 0x000fe20000400000 */
[----:B------:R-:W-:Y:S01]  /*a1f0*/  F2FP.F16.F32.PACK_AB R87, RZ, R87 ;  /* 0x00000057ff57723e */ /* 0x000fe200000000ff */
[----:B------:R-:W-:Y:S01]  /*a200*/  FMUL R76, R76, R139 ;  /* 0x0000008b4c4c7220 */ /* 0x000fe20000400000 */
[----:B------:R-:W-:Y:S01]  /*a210*/  F2FP.F16.F32.PACK_AB R72, RZ, R72 ;  /* 0x00000048ff48723e */ /* 0x000fe200000000ff */
[----:B------:R1:W-:Y:S01]  /*a220*/  @P4 STG.E.U16 desc[UR40][R10.64+0x30], R108 ;  /* 0x0000306c0a004986 */ /* 0x0003e2000c101528 */
[----:B------:R-:W-:Y:S01]  /*a230*/  F2FP.F16.F32.PACK_AB R73, RZ, R73 ;  /* 0x00000049ff49723e */ /* 0x000fe200000000ff */
[-C--:B------:R-:W-:Y:S01]  /*a240*/  FMUL R78, R78, R139.reuse ;  /* 0x0000008b4e4e7220 */ /* 0x080fe20000400000 */
[----:B------:R-:W-:Y:S01]  /*a250*/  F2FP.F16.F32.PACK_AB R74, RZ, R74 ;  /* 0x0000004aff4a723e */ /* 0x000fe200000000ff */
[----:B------:R1:W-:Y:S01]  /*a260*/  @P2 STG.E.U16 desc[UR40][R10.64+0x32], R109 ;  /* 0x0000326d0a002986 */ /* 0x0003e2000c101528 */
[----:B------:R-:W-:Y:S01]  /*a270*/  ISETP.GT.AND P2, PT, R3, 0x21, PT ;  /* 0x000000210300780c */ /* 0x000fe20003f44270 */
[----:B------:R-:W-:Y:S01]  /*a280*/  FMUL R79, R79, R139 ;  /* 0x0000008b4f4f7220 */ /* 0x000fe20000400000 */
[----:B------:R-:W-:Y:S01]  /*a290*/  F2FP.F16.F32.PACK_AB R75, RZ, R75 ;  /* 0x0000004bff4b723e */ /* 0x000fe200000000ff */
[----:B------:R1:W-:Y:S01]  /*a2a0*/  @P3 STG.E.U16 desc[UR40][R4.64+0x32], R111 ;  /* 0x0000326f04003986 */ /* 0x0003e2000c101528 */
[----:B------:R-:W-:Y:S01]  /*a2b0*/  ISETP.GT.AND P3, PT, R3, 0x20, PT ;  /* 0x000000200300780c */ /* 0x000fe20003f64270 */
[-C--:B------:R-:W-:Y:S01]  /*a2c0*/  FMUL R64, R64, R139.reuse ;  /* 0x0000008b40407220 */ /* 0x080fe20000400000 */
[C---:B------:R-:W-:Y:S01]  /*a2d0*/  ISETP.GT.AND P4, PT, R0.reuse, RZ, P2 ;  /* 0x000000ff0000720c */ /* 0x040fe20001784270 */
[----:B------:R1:W-:Y:S01]  /*a2e0*/  @P1 STG.E.U16 desc[UR40][R4.64+0x30], R110 ;  /* 0x0000306e04001986 */ /* 0x0003e2000c101528 */
[C---:B------:R-:W-:Y:S01]  /*a2f0*/  ISETP.GT.AND P0, PT, R0.reuse, RZ, P3 ;  /* 0x000000ff0000720c */ /* 0x040fe20001f04270 */
[-C--:B------:R-:W-:Y:S01]  /*a300*/  FMUL R65, R65, R139.reuse ;  /* 0x0000008b41417220 */ /* 0x080fe20000400000 */
[C---:B------:R-:W-:Y:S01]  /*a310*/  ISETP.GT.AND P1, PT, R0.reuse, 0x8, P2 ;  /* 0x000000080000780c */ /* 0x040fe20001724270 */
[-C--:B------:R-:W-:Y:S01]  /*a320*/  FMUL R67, R67, R139.reuse ;  /* 0x0000008b43437220 */ /* 0x080fe20000400000 */
[----:B------:R-:W-:Y:S01]  /*a330*/  ISETP.GT.AND P5, PT, R0, 0x8, P3 ;  /* 0x000000080000780c */ /* 0x000fe20001fa4270 */
[----:B------:R-:W-:Y:S01]  /*a340*/  FMUL R66, R66, R139 ;  /* 0x0000008b42427220 */ /* 0x000fe20000400000 */
[----:B------:R-:W-:Y:S01]  /*a350*/  F2FP.F16.F32.PACK_AB R77, RZ, R77 ;  /* 0x0000004dff4d723e */ /* 0x000fe200000000ff */
[-C--:B------:R-:W-:Y:S01]  /*a360*/  FMUL R68, R68, R139.reuse ;  /* 0x0000008b44447220 */ /* 0x080fe20000400000 */
        /* <DEDUP_REMOVED lines=13> */
[----:B------:R-:W-:Y:S01]  /*a440*/  FMUL R56, R56, R139 ;  /* 0x0000008b38387220 */ /* 0x000fe20000400000 */
[----:B------:R-:W-:Y:S01]  /*a450*/  F2FP.F16.F32.PACK_AB R67, RZ, R67 ;  /* 0x00000043ff43723e */ /* 0x000fe200000000ff */
[----:B------:R1:W-:Y:S01]  /*a460*/  @P5 STG.E.U16 desc[UR40][R8.64+0x40], R98 ;  /* 0x0000406208005986 */ /* 0x0003e2000c101528 */
[C---:B------:R-:W-:Y:S01]  /*a470*/  ISETP.GT.AND P5, PT, R0.reuse, RZ, P0 ;  /* 0x000000ff0000720c */ /* 0x040fe200007a4270 */
[-C--:B------:R-:W-:Y:S01]  /*a480*/  FMUL R57, R57, R139.reuse ;  /* 0x0000008b39397220 */ /* 0x080fe20000400000 */
[----:B------:R-:W-:Y:S01]  /*a490*/  ISETP.GT.AND P4, PT, R0, RZ, P1 ;  /* 0x000000ff0000720c */ /* 0x000fe20000f84270 */
[-C--:B------:R-:W-:Y:S01]  /*a4a0*/  FMUL R58, R58, R139.reuse ;  /* 0x0000008b3a3a7220 */ /* 0x080fe20000400000 */
[----:B------:R-:W-:Y:S01]  /*a4b0*/  F2FP.F16.F32.PACK_AB R66, RZ, R66 ;  /* 0x00000042ff42723e */ /* 0x000fe200000000ff */
        /* <DEDUP_REMOVED lines=10> */
[-C--:B------:R-:W-:Y:S01]  /*a560*/  FMUL R63, R63, R139.reuse ;  /* 0x0000008b3f3f7220 */ /* 0x080fe20000400000 */
[----:B------:R-:W-:Y:S01]  /*a570*/  F2FP.F16.F32.PACK_AB R56, RZ, R56 ;  /* 0x00000038ff38723e */ /* 0x000fe200000000ff */
[----:B------:R1:W-:Y:S01]  /*a580*/  @P4 STG.E.U16 desc[UR40][R6.64+0x52], R101 ;  /* 0x0000526506004986 */ /* 0x0003e2000c101528 */
[----:B------:R-:W-:Y:S01]  /*a590*/  ISETP.GT.AND P4, PT, R0, 0x8, P1 ;  /* 0x000000080000780c */ /* 0x000fe20000f84270 */
[----:B------:R-:W-:Y:S01]  /*a5a0*/  FMUL R48, R48, R139 ;  /* 0x0000008b30307220 */ /* 0x000fe20000400000 */
[----:B------:R-:W-:Y:S01]  /*a5b0*/  F2FP.F16.F32.PACK_AB R57, RZ, R57 ;  /* 0x00000039ff39723e */ /* 0x000fe200000000ff */
[-C--:B------:R-:W-:Y:S01]  /*a5c0*/  FMUL R49, R49, R139.reuse ;  /* 0x0000008b31317220 */ /* 0x080fe20000400000 */
[----:B------:R-:W-:Y:S01]  /*a5d0*/  F2FP.F16.F32.PACK_AB R58, RZ, R58 ;  /* 0x0000003aff3a723e */ /* 0x000fe200000000ff */
[----:B------:R-:W-:Y:S01]  /*a5e0*/  FMUL R51, R51, R139 ;  /* 0x0000008b33337220 */ /* 0x000fe20000400000 */
        /* <DEDUP_REMOVED lines=30> */
[----:B------:R-:W-:Y:S01]  /*a7d0*/  ISETP.GT.AND P2, PT, R3, 0x31, PT ;  /* 0x000000310300780c */ /* 0x000fe20003f44270 */
[----:B------:R-:W-:Y:S01]  /*a7e0*/  FMUL R44, R44, R139 ;  /* 0x0000008b2c2c7220 */ /* 0x000fe20000400000 */
[----:B------:R-:W-:Y:S01]  /*a7f0*/  F2FP.F16.F32.PACK_AB R51, RZ, R51 ;  /* 0x00000033ff33723e */ /* 0x000fe200000000ff */
[-C--:B------:R-:W-:Y:S01]  /*a800*/  FMUL R45, R45, R139.reuse ;  /* 0x0000008b2d2d7220 */ /* 0x080fe20000400000 */
[----:B------:R-:W-:Y:S01]  /*a810*/  F2FP.F16.F32.PACK_AB R50, RZ, R50 ;  /* 0x00000032ff32723e */ /* 0x000fe200000000ff */
[----:B------:R1:W-:Y:S01]  /*a820*/  @P4 STG.E.U16 desc[UR40][R10.64+0x50], R92 ;  /* 0x0000505c0a004986 */ /* 0x0003e2000c101528 */
[----:B------:R-:W-:Y:S01]  /*a830*/  ISETP.GT.AND P4, PT, R0, RZ, P2 ;  /* 0x000000ff0000720c */ /* 0x000fe20001784270 */
[-C--:B------:R-:W-:Y:S01]  /*a840*/  FMUL R46, R46, R139.reuse ;  /* 0x0000008b2e2e7220 */ /* 0x080fe20000400000 */
[----:B------:R-:W-:Y:S01]  /*a850*/  F2FP.F16.F32.PACK_AB R52, RZ, R52 ;  /* 0x00000034ff34723e */ /* 0x000fe200000000ff */
[----:B------:R1:W-:Y:S01]  /*a860*/  @P3 STG.E.U16 desc[UR40][R10.64+0x52], R93 ;  /* 0x0000525d0a003986 */ /* 0x0003e2000c101528 */
[----:B------:R-:W-:Y:S01]  /*a870*/  ISETP.GT.AND P3, PT, R3, 0x30, PT ;  /* 0x000000300300780c */ /* 0x000fe20003f64270 */
[----:B------:R-:W-:Y:S01]  /*a880*/  FMUL R47, R47, R139 ;  /* 0x0000008b2f2f7220 */ /* 0x000fe20000400000 */
[----:B------:R-:W-:Y:S01]  /*a890*/  F2FP.F16.F32.PACK_AB R53, RZ, R53 ;  /* 0x00000035ff35723e */ /* 0x000fe200000000ff */
[----:B------:R1:W-:Y:S01]  /*a8a0*/  @P0 STG.E.U16 desc[UR40][R4.64+0x50], R94 ;  /* 0x0000505e04000986 */ /* 0x0003e2000c101528 */
[----:B------:R-:W-:Y:S01]  /*a8b0*/  ISETP.GT.AND P0, PT, R0, RZ, P3 ;  /* 0x000000ff0000720c */ /* 0x000fe20001f04270 */
[-C--:B------:R-:W-:Y:S01]  /*a8c0*/  FMUL R32, R32, R139.reuse ;  /* 0x0000008b20207220 */ /* 0x080fe20000400000 */
[C---:B------:R-:W-:Y:S01]  /*a8d0*/  ISETP.GT.AND P5, PT, R0.reuse, 0x8, P3 ;  /* 0x000000080000780c */ /* 0x040fe20001fa4270 */
[----:B------:R1:W-:Y:S01]  /*a8e0*/  @P1 STG.E.U16 desc[UR40][R4.64+0x52], R95 ;  /* 0x0000525f04001986 */ /* 0x0003e2000c101528 */
[----:B------:R-:W-:Y:S01]  /*a8f0*/  ISETP.GT.AND P1, PT, R0, 0x8, P2 ;  /* 0x000000080000780c */ /* 0x000fe20001724270 */
[----:B------:R-:W-:Y:S01]  /*a900*/  FMUL R33, R33, R139 ;  /* 0x0000008b21217220 */ /* 0x000fe20000400000 */
[----:B------:R-:W-:Y:S01]  /*a910*/  F2FP.F16.F32.PACK_AB R54, RZ, R54 ;  /* 0x00000036ff36723e */ /* 0x000fe200000000ff */
[----:B------:R1:W-:Y:S01]  /*a920*/  @P4 STG.E.U16 desc[UR40][R6.64+0x62], R81 ;  /* 0x0000625106004986 */ /* 0x0003e2000c101528 */
[----:B------:R-:W-:Y:S01]  /*a930*/  F2FP.F16.F32.PACK_AB R55, RZ, R55 ;  /* 0x00000037ff37723e */ /* 0x000fe200000000ff */
[-C--:B------:R-:W-:Y:S01]  /*a940*/  FMUL R34, R34, R139.reuse ;  /* 0x0000008b22227220 */ /* 0x080fe20000400000 */
[----:B------:R-:W-:Y:S01]  /*a950*/  F2FP.F16.F32.PACK_AB R40, RZ, R40 ;  /* 0x00000028ff28723e */ /* 0x000fe200000000ff */
[----:B------:R-:W-:Y:S01]  /*a960*/  FMUL R35, R35, R139 ;  /* 0x0000008b23237220 */ /* 0x000fe20000400000 */
[----:B------:R-:W-:Y:S01]  /*a970*/  F2FP.F16.F32.PACK_AB R41, RZ, R41 ;  /* 0x00000029ff29723e */ /* 0x000fe200000000ff */
[----:B------:R1:W-:Y:S01]  /*a980*/  @P0 STG.E.U16 desc[UR40][R6.64+0x60], R80 ;  /* 0x0000605006000986 */ /* 0x0003e2000c101528 */
[C---:B------:R-:W-:Y:S01]  /*a990*/  ISETP.GT.AND P0, PT, R3.reuse, 0x38, PT ;  /* 0x000000380300780c */ /* 0x040fe20003f04270 */
        /* <DEDUP_REMOVED lines=9> */
[----:B------:R-:W-:Y:S01]  /*aa30*/  ISETP.GT.AND P4, PT, R0, RZ, P1 ;  /* 0x000000ff0000720c */ /* 0x000fe20000f84270 */
        /* <DEDUP_REMOVED lines=10> */
[----:B------:R1:W-:Y:S01]  /*aae0*/  @P5 STG.E.U16 desc[UR40][R6.64+0x70], R84 ;  /* 0x0000705406005986 */ /* 0x0003e2000c101528 */
[----:B------:R-:W-:Y:S01]  /*aaf0*/  ISETP.GT.AND P5, PT, R0, 0x8, P0 ;  /* 0x000000080000780c */ /* 0x000fe200007a4270 */
[----:B------:R-:W-:Y:S01]  /*ab00*/  FMUL R28, R28, R139 ;  /* 0x0000008b1c1c7220 */ /* 0x000fe20000400000 */
[----:B------:R-:W-:Y:S01]  /*ab10*/  F2FP.F16.F32.PACK_AB R33, RZ, R33 ;  /* 0x00000021ff21723e */ /* 0x000fe200000000ff */
[----:B------:R1:W-:Y:S01]  /*ab20*/  @P4 STG.E.U16 desc[UR40][R6.64+0x72], R85 ;  /* 0x0000725506004986 */ /* 0x0003e2000c101528 */
[----:B------:R-:W-:Y:S01]  /*ab30*/  ISETP.GT.AND P4, PT, R0, 0x8, P1 ;  /* 0x000000080000780c */ /* 0x000fe20000f84270 */
[-C--:B------:R-:W-:Y:S01]  /*ab40*/  FMUL R29, R29, R139.reuse ;  /* 0x0000008b1d1d7220 */ /* 0x080fe20000400000 */
[----:B------:R-:W-:Y:S01]  /*ab50*/  F2FP.F16.F32.PACK_AB R34, RZ, R34 ;  /* 0x00000022ff22723e */ /* 0x000fe200000000ff */
[----:B------:R-:W-:Y:S01]  /*ab60*/  FMUL R30, R30, R139 ;  /* 0x0000008b1e1e7220 */ /* 0x000fe20000400000 */
[----:B------:R-:W-:Y:S01]  /*ab70*/  F2FP.F16.F32.PACK_AB R35, RZ, R35 ;  /* 0x00000023ff23723e */ /* 0x000fe200000000ff */
[----:B------:R-:W-:Y:S01]  /*ab80*/  FMUL R31, R31, R139 ;  /* 0x0000008b1f1f7220 */ /* 0x000fe20000400000 */
[----:B------:R-:W-:-:S02]  /*ab90*/  F2FP.F16.F32.PACK_AB R36, RZ, R36 ;  /* 0x00000024ff24723e */ /* 0x000fc400000000ff */
[----:B------:R-:W-:Y:S01]  /*aba0*/  F2FP.F16.F32.PACK_AB R37, RZ, R37 ;  /* 0x00000025ff25723e */ /* 0x000fe200000000ff */
[----:B------:R1:W-:Y:S01]  /*abb0*/  @P5 STG.E.U16 desc[UR40][R8.64+0x70], R86 ;  /* 0x0000705608005986 */ /* 0x0003e2000c101528 */
[C---:B------:R-:W-:Y:S02]  /*abc0*/  ISETP.GT.AND P5, PT, R0.reuse, 0x80, P3 ;  /* 0x000000800000780c */ /* 0x040fe40001fa4270 */
[C---:B------:R-:W-:Y:S01]  /*abd0*/  ISETP.GT.AND P3, PT, R0.reuse, 0x88, P3 ;  /* 0x000000880000780c */ /* 0x040fe20001f64270 */
[----:B------:R1:W-:Y:S01]  /*abe0*/  @P4 STG.E.U16 desc[UR40][R8.64+0x72], R87 ;  /* 0x0000725708004986 */ /* 0x0003e2000c101528 */
[C---:B------:R-:W-:Y:S02]  /*abf0*/  ISETP.GT.AND P4, PT, R0.reuse, 0x80, P2 ;  /* 0x000000800000780c */ /* 0x040fe40001784270 */
[----:B------:R-:W-:Y:S02]  /*ac00*/  ISETP.GT.AND P2, PT, R0, 0x88, P2 ;  /* 0x000000880000780c */ /* 0x000fe40001744270 */
[----:B------:R-:W-:-:S02]  /*ac10*/  F2FP.F16.F32.PACK_AB R38, RZ, R38 ;  /* 0x00000026ff26723e */ /* 0x000fc400000000ff */
[----:B------:R-:W-:Y:S02]  /*ac20*/  F2FP.F16.F32.PACK_AB R39, RZ, R39 ;  /* 0x00000027ff27723e */ /* 0x000fe400000000ff */
[----:B------:R-:W-:Y:S01]  /*ac30*/  F2FP.F16.F32.PACK_AB R24, RZ, R24 ;  /* 0x00000018ff18723e */ /* 0x000fe200000000ff */
[----:B------:R1:W-:Y:S01]  /*ac40*/  @P5 STG.E.U16 desc[UR40][R10.64+0x60], R72 ;  /* 0x000060480a005986 */ /* 0x0003e2000c101528 */
[----:B------:R-:W-:Y:S02]  /*ac50*/  F2FP.F16.F32.PACK_AB R25, RZ, R25 ;  /* 0x00000019ff19723e */ /* 0x000fe400000000ff */
[----:B------:R-:W-:Y:S01]  /*ac60*/  F2FP.F16.F32.PACK_AB R26, RZ, R26 ;  /* 0x0000001aff1a723e */ /* 0x000fe200000000ff */
[----:B------:R1:W-:Y:S01]  /*ac70*/  @P4 STG.E.U16 desc[UR40][R10.64+0x62], R73 ;  /* 0x000062490a004986 */ /* 0x0003e2000c101528 */
[C---:B------:R-:W-:Y:S02]  /*ac80*/  ISETP.GT.AND P4, PT, R0.reuse, 0x80, P0 ;  /* 0x000000800000780c */ /* 0x040fe40000784270 */
[C---:B------:R-:W-:Y:S01]  /*ac90*/  ISETP.GT.AND P0, PT, R0.reuse, 0x88, P0 ;  /* 0x000000880000780c */ /* 0x040fe20000704270 */
[----:B------:R1:W-:Y:S01]  /*aca0*/  @P3 STG.E.U16 desc[UR40][R4.64+0x60], R74 ;  /* 0x0000604a04003986 */ /* 0x0003e2000c101528 */
[----:B------:R-:W-:-:S02]  /*acb0*/  ISETP.GT.AND P3, PT, R0, 0x80, P1 ;  /* 0x000000800000780c */ /* 0x000fc40000f64270 */
[C---:B------:R-:W-:Y:S01]  /*acc0*/  ISETP.GT.AND P1, PT, R0.reuse, 0x88, P1 ;  /* 0x000000880000780c */ /* 0x040fe20000f24270 */
[----:B------:R1:W-:Y:S01]  /*acd0*/  @P2 STG.E.U16 desc[UR40][R4.64+0x62], R75 ;  /* 0x0000624b04002986 */ /* 0x0003e2000c101528 */
[C---:B------:R-:W-:Y:S02]  /*ace0*/  ISETP.GT.AND P2, PT, R3.reuse, 0x41, PT ;  /* 0x000000410300780c */ /* 0x040fe40003f44270 */
[----:B------:R-:W-:Y:S02]  /*acf0*/  F2FP.F16.F32.PACK_AB R27, RZ, R27 ;  /* 0x0000001bff1b723e */ /* 0x000fe400000000ff */
[----:B------:R-:W-:Y:S01]  /*ad00*/  F2FP.F16.F32.PACK_AB R28, RZ, R28 ;  /* 0x0000001cff1c723e */ /* 0x000fe200000000ff */
[----:B------:R1:W-:Y:S01]  /*ad10*/  @P4 STG.E.U16 desc[UR40][R10.64+0x70], R76 ;  /* 0x0000704c0a004986 */ /* 0x0003e2000c101528 */
[----:B------:R-:W-:Y:S02]  /*ad20*/  ISETP.GT.AND P4, PT, R0, RZ, P2 ;  /* 0x000000ff0000720c */ /* 0x000fe40001784270 */
[----:B------:R-:W-:Y:S01]  /*ad30*/  F2FP.F16.F32.PACK_AB R29, RZ, R29 ;  /* 0x0000001dff1d723e */ /* 0x000fe200000000ff */
[----:B------:R1:W-:Y:S01]  /*ad40*/  @P3 STG.E.U16 desc[UR40][R10.64+0x72], R77 ;  /* 0x0000724d0a003986 */ /* 0x0003e2000c101528 */
[----:B------:R-:W-:-:S02]  /*ad50*/  ISETP.GT.AND P3, PT, R3, 0x40, PT ;  /* 0x000000400300780c */ /* 0x000fc40003f64270 */
[----:B------:R-:W-:Y:S01]  /*ad60*/  F2FP.F16.F32.PACK_AB R30, RZ, R30 ;  /* 0x0000001eff1e723e */ /* 0x000fe200000000ff */
[----:B------:R1:W-:Y:S01]  /*ad70*/  @P0 STG.E.U16 desc[UR40][R4.64+0x70], R78 ;  /* 0x0000704e04000986 */ /* 0x0003e2000c101528 */
[C---:B------:R-:W-:Y:S02]  /*ad80*/  ISETP.GT.AND P0, PT, R0.reuse, RZ, P3 ;  /* 0x000000ff0000720c */ /* 0x040fe40001f04270 */
[C---:B------:R-:W-:Y:S01]  /*ad90*/  ISETP.GT.AND P5, PT, R0.reuse, 0x8, P3 ;  /* 0x000000080000780c */ /* 0x040fe20001fa4270 */
[----:B------:R1:W-:Y:S01]  /*ada0*/  @P1 STG.E.U16 desc[UR40][R4.64+0x72], R79 ;  /* 0x0000724f04001986 */ /* 0x0003e2000c101528 */
[----:B------:R-:W-:Y:S02]  /*adb0*/  ISETP.GT.AND P1, PT, R0, 0x8, P2 ;  /* 0x000000080000780c */ /* 0x000fe40001724270 */
[----:B------:R-:W-:Y:S01]  /*adc0*/  F2FP.F16.F32.PACK_AB R31, RZ, R31 ;  /* 0x0000001fff1f723e */ /* 0x000fe200000000ff */
[----:B------:R1:W-:Y:S06]  /*add0*/  @P4 STG.E.U16 desc[UR40][R6.64+0x82], R65 ;  /* 0x0000824106004986 */ /* 0x0003ec000c101528 */
[----:B------:R1:W-:Y:S01]  /*ade0*/  @P0 STG.E.U16 desc[UR40][R6.64+0x80], R64 ;  /* 0x0000804006000986 */ /* 0x0003e2000c101528 */
[----:B------:R-:W-:-:S03]  /*adf0*/  ISETP.GT.AND P0, PT, R3, 0x48, PT ;  /* 0x000000480300780c */ /* 0x000fc60003f04270 */
[----:B------:R1:W-:Y:S01]  /*ae00*/  @P1 STG.E.U16 desc[UR40][R8.64+0x82], R67 ;  /* 0x0000824308001986 */ /* 0x0003e2000c101528 */
[----:B------:R-:W-:-:S03]  /*ae10*/  ISETP.GT.AND P1, PT, R3, 0x49, PT ;  /* 0x000000490300780c */ /* 0x000fc60003f24270 */
[----:B------:R1:W-:Y:S01]  /*ae20*/  @P5 STG.E.U16 desc[UR40][R8.64+0x80], R66 ;  /* 0x0000804208005986 */ /* 0x0003e2000c101528 */
[C---:B------:R-:W-:Y:S02]  /*ae30*/  ISETP.GT.AND P5, PT, R0.reuse, RZ, P0 ;  /* 0x000000ff0000720c */ /* 0x040fe400007a4270 */
[----:B------:R-:W-:-:S11]  /*ae40*/  ISETP.GT.AND P4, PT, R0, RZ, P1 ;  /* 0x000000ff0000720c */ /* 0x000fd60000f84270 */
[----:B------:R1:W-:Y:S01]  /*ae50*/  @P5 STG.E.U16 desc[UR40][R6.64+0x90], R68 ;  /* 0x0000904406005986 */ /* 0x0003e2000c101528 */
[----:B------:R-:W-:-:S03]  /*ae60*/  ISETP.GT.AND P5, PT, R0, 0x8, P0 ;  /* 0x000000080000780c */ /* 0x000fc600007a4270 */
[----:B------:R1:W-:Y:S01]  /*ae70*/  @P4 STG.E.U16 desc[UR40][R6.64+0x92], R69 ;  /* 0x0000924506004986 */ /* 0x0003e2000c101528 */
[----:B------:R-:W-:-:S09]  /*ae80*/  ISETP.GT.AND P4, PT, R0, 0x8, P1 ;  /* 0x000000080000780c */ /* 0x000fd20000f84270 */
[----:B------:R1:W-:Y:S01]  /*ae90*/  @P5 STG.E.U16 desc[UR40][R8.64+0x90], R70 ;  /* 0x0000904608005986 */ /* 0x0003e2000c101528 */
[C---:B------:R-:W-:Y:S02]  /*aea0*/  ISETP.GT.AND P5, PT, R0.reuse, 0x80, P3 ;  /* 0x000000800000780c */ /* 0x040fe40001fa4270 */
[C---:B------:R-:W-:Y:S01]  /*aeb0*/  ISETP.GT.AND P3, PT, R0.reuse, 0x88, P3 ;  /* 0x000000880000780c */ /* 0x040fe20001f64270 */
[----:B------:R1:W-:Y:S01]  /*aec0*/  @P4 STG.E.U16 desc[UR40][R8.64+0x92], R71 ;  /* 0x0000924708004986 */ /* 0x0003e2000c101528 */
[C---:B------:R-:W-:Y:S02]  /*aed0*/  ISETP.GT.AND P4, PT, R0.reuse, 0x80, P2 ;  /* 0x000000800000780c */ /* 0x040fe40001784270 */
[----:B------:R-:W-:-:S07]  /*aee0*/  ISETP.GT.AND P2, PT, R0, 0x88, P2 ;  /* 0x000000880000780c */ /* 0x000fce0001744270 */
[----:B------:R1:W-:Y:S04]  /*aef0*/  @P5 STG.E.U16 desc[UR40][R10.64+0x80], R56 ;  /* 0x000080380a005986 */ /* 0x0003e8000c101528 */
[----:B------:R1:W-:Y:S01]  /*af00*/  @P4 STG.E.U16 desc[UR40][R10.64+0x82], R57 ;  /* 0x000082390a004986 */ /* 0x0003e2000c101528 */
[C---:B------:R-:W-:Y:S02]  /*af10*/  ISETP.GT.AND P4, PT, R0.reuse, 0x80, P0 ;  /* 0x000000800000780c */ /* 0x040fe40000784270 */
[C---:B------:R-:W-:Y:S01]  /*af20*/  ISETP.GT.AND P0, PT, R0.reuse, 0x88, P0 ;  /* 0x000000880000780c */ /* 0x040fe20000704270 */
[----:B------:R1:W-:Y:S01]  /*af30*/  @P3 STG.E.U16 desc[UR40][R4.64+0x80], R58 ;  /* 0x0000803a04003986 */ /* 0x0003e2000c101528 */
[C---:B------:R-:W-:Y:S02]  /*af40*/  ISETP.GT.AND P3, PT, R0.reuse, 0x80, P1 ;  /* 0x000000800000780c */ /* 0x040fe40000f64270 */
[----:B------:R-:W-:Y:S01]  /*af50*/  ISETP.GT.AND P1, PT, R0, 0x88, P1 ;  /* 0x000000880000780c */ /* 0x000fe20000f24270 */
[----:B------:R1:W-:Y:S01]  /*af60*/  @P2 STG.E.U16 desc[UR40][R4.64+0x82], R59 ;  /* 0x0000823b04002986 */ /* 0x0003e2000c101528 */
[----:B------:R-:W-:-:S05]  /*af70*/  ISETP.GT.AND P2, PT, R3, 0x51, PT ;  /* 0x000000510300780c */ /* 0x000fca0003f44270 */
[----:B------:R1:W-:Y:S01]  /*af80*/  @P4 STG.E.U16 desc[UR40][R10.64+0x90], R60 ;  /* 0x0000903c0a004986 */ /* 0x0003e2000c101528 */
[----:B------:R-:W-:-:S03]  /*af90*/  ISETP.GT.AND P4, PT, R0, RZ, P2 ;  /* 0x000000ff0000720c */ /* 0x000fc60001784270 */
[----:B------:R1:W-:Y:S01]  /*afa0*/  @P3 STG.E.U16 desc[UR40][R10.64+0x92], R61 ;  /* 0x0000923d0a003986 */ /* 0x0003e2000c101528 */
[----:B------:R-:W-:-:S03]  /*afb0*/  ISETP.GT.AND P3, PT, R3, 0x50, PT ;  /* 0x000000500300780c */ /* 0x000fc60003f64270 */
[----:B------:R1:W-:Y:S01]  /*afc0*/  @P0 STG.E.U16 desc[UR40][R4.64+0x90], R62 ;  /* 0x0000903e04000986 */ /* 0x0003e2000c101528 */
[C---:B------:R-:W-:Y:S02]  /*afd0*/  ISETP.GT.AND P0, PT, R0.reuse, RZ, P3 ;  /* 0x000000ff0000720c */ /* 0x040fe40001f04270 */
[C---:B------:R-:W-:Y:S01]  /*afe0*/  ISETP.GT.AND P5, PT, R0.reuse, 0x8, P3 ;  /* 0x000000080000780c */ /* 0x040fe20001fa4270 */
[----:B------:R1:W-:Y:S01]  /*aff0*/  @P1 STG.E.U16 desc[UR40][R4.64+0x92], R63 ;  /* 0x0000923f04001986 */ /* 0x0003e2000c101528 */
[----:B------:R-:W-:-:S03]  /*b000*/  ISETP.GT.AND P1, PT, R0, 0x8, P2 ;  /* 0x000000080000780c */ /* 0x000fc60001724270 */
        /* <DEDUP_REMOVED lines=25> */
[----:B------:R1:W-:Y:S06]  /*b1a0*/  @P2 STG.E.U16 desc[UR40][R4.64+0xa2], R43 ;  /* 0x0000a22b04002986 */ /* 0x0003ec000c101528 */
[----:B------:R1:W-:Y:S04]  /*b1b0*/  @P4 STG.E.U16 desc[UR40][R10.64+0xb0], R44 ;  /* 0x0000b02c0a004986 */ /* 0x0003e8000c101528 */
[----:B------:R1:W-:Y:S01]  /*b1c0*/  @P3 STG.E.U16 desc[UR40][R10.64+0xb2], R45 ;  /* 0x0000b22d0a003986 */ /* 0x0003e2000c101528 */
[----:B------:R-:W-:-:S03]  /*b1d0*/  ISETP.GT.AND P3, PT, R3, 0x60, PT ;  /* 0x000000600300780c */ /* 0x000fc60003f64270 */
[----:B------:R1:W-:Y:S01]  /*b1e0*/  @P0 STG.E.U16 desc[UR40][R4.64+0xb0], R46 ;  /* 0x0000b02e04000986 */ /* 0x0003e2000c101528 */
[----:B------:R-:W-:Y:S02]  /*b1f0*/  ISETP.GT.AND P0, PT, R3, 0x61, PT ;  /* 0x000000610300780c */ /* 0x000fe40003f04270 */
[C---:B------:R-:W-:Y:S01]  /*b200*/  ISETP.GT.AND P4, PT, R0.reuse, 0x8, P3 ;  /* 0x000000080000780c */ /* 0x040fe20001f84270 */
[----:B------:R1:W-:Y:S01]  /*b210*/  @P1 STG.E.U16 desc[UR40][R4.64+0xb2], R47 ;  /* 0x0000b22f04001986 */ /* 0x0003e2000c101528 */
[C---:B------:R-:W-:Y:S02]  /*b220*/  ISETP.GT.AND P1, PT, R0.reuse, RZ, P3 ;  /* 0x000000ff0000720c */ /* 0x040fe40001f24270 */
[C---:B------:R-:W-:Y:S02]  /*b230*/  ISETP.GT.AND P2, PT, R0.reuse, RZ, P0 ;  /* 0x000000ff0000720c */ /* 0x040fe40000744270 */
[----:B------:R-:W-:-:S09]  /*b240*/  ISETP.GT.AND P5, PT, R0, 0x8, P0 ;  /* 0x000000080000780c */ /* 0x000fd200007a4270 */
[----:B------:R1:W-:Y:S01]  /*b250*/  @P1 STG.E.U16 desc[UR40][R6.64+0xc0], R32 ;  /* 0x0000c02006001986 */ /* 0x0003e2000c101528 */
[----:B------:R-:W-:-:S03]  /*b260*/  ISETP.GT.AND P1, PT, R3, 0x68, PT ;  /* 0x000000680300780c */ /* 0x000fc60003f24270 */
[----:B------:R1:W-:Y:S01]  /*b270*/  @P2 STG.E.U16 desc[UR40][R6.64+0xc2], R33 ;  /* 0x0000c22106002986 */ /* 0x0003e2000c101528 */
[----:B------:R-:W-:-:S03]  /*b280*/  ISETP.GT.AND P2, PT, R3, 0x69, PT ;  /* 0x000000690300780c */ /* 0x000fc60003f44270 */
[----:B------:R1:W-:Y:S01]  /*b290*/  @P4 STG.E.U16 desc[UR40][R8.64+0xc0], R34 ;  /* 0x0000c02208004986 */ /* 0x0003e2000c101528 */
[----:B------:R-:W-:-:S03]  /*b2a0*/  ISETP.GT.AND P4, PT, R0, RZ, P2 ;  /* 0x000000ff0000720c */ /* 0x000fc60001784270 */
[----:B------:R1:W-:Y:S01]  /*b2b0*/  @P5 STG.E.U16 desc[UR40][R8.64+0xc2], R35 ;  /* 0x0000c22308005986 */ /* 0x0003e2000c101528 */
[----:B------:R-:W-:-:S09]  /*b2c0*/  ISETP.GT.AND P5, PT, R0, RZ, P1 ;  /* 0x000000ff0000720c */ /* 0x000fd20000fa4270 */
        /* <DEDUP_REMOVED lines=10> */
[----:B------:R1:W-:Y:S01]  /*b370*/  @P4 STG.E.U16 desc[UR40][R10.64+0xc0], R24 ;  /* 0x0000c0180a004986 */ /* 0x0003e2000c101528 */
[C---:B------:R-:W-:Y:S02]  /*b380*/  ISETP.GT.AND P4, PT, R0.reuse, 0x80, P1 ;  /* 0x000000800000780c */ /* 0x040fe40000f84270 */
[C---:B------:R-:W-:Y:S01]  /*b390*/  ISETP.GT.AND P1, PT, R0.reuse, 0x88, P1 ;  /* 0x000000880000780c */ /* 0x040fe20000f24270 */
[----:B------:R1:W-:Y:S01]  /*b3a0*/  @P5 STG.E.U16 desc[UR40][R10.64+0xc2], R25 ;  /* 0x0000c2190a005986 */ /* 0x0003e2000c101528 */
[C---:B------:R-:W-:Y:S02]  /*b3b0*/  ISETP.GT.AND P5, PT, R0.reuse, 0x80, P2 ;  /* 0x000000800000780c */ /* 0x040fe400017a4270 */
[----:B------:R-:W-:Y:S01]  /*b3c0*/  ISETP.GT.AND P2, PT, R0, 0x88, P2 ;  /* 0x000000880000780c */ /* 0x000fe20001744270 */
[----:B------:R1:W-:Y:S04]  /*b3d0*/  @P3 STG.E.U16 desc[UR40][R4.64+0xc0], R26 ;  /* 0x0000c01a04003986 */ /* 0x0003e8000c101528 */
[----:B------:R1:W-:Y:S04]  /*b3e0*/  @P0 STG.E.U16 desc[UR40][R4.64+0xc2], R27 ;  /* 0x0000c21b04000986 */ /* 0x0003e8000c101528 */
[----:B------:R1:W-:Y:S04]  /*b3f0*/  @P4 STG.E.U16 desc[UR40][R10.64+0xd0], R28 ;  /* 0x0000d01c0a004986 */ /* 0x0003e8000c101528 */
[----:B------:R1:W-:Y:S04]  /*b400*/  @P5 STG.E.U16 desc[UR40][R10.64+0xd2], R29 ;  /* 0x0000d21d0a005986 */ /* 0x0003e8000c101528 */
[----:B------:R1:W-:Y:S04]  /*b410*/  @P1 STG.E.U16 desc[UR40][R4.64+0xd0], R30 ;  /* 0x0000d01e04001986 */ /* 0x0003e8000c101528 */
[----:B------:R1:W-:Y:S02]  /*b420*/  @P2 STG.E.U16 desc[UR40][R4.64+0xd2], R31 ;  /* 0x0000d21f04002986 */ /* 0x0003e4000c101528 */
.L_x_252:
[----:B------:R-:W-:Y:S05]  /*b430*/  BSYNC B0 ;  /* 0x0000000000007941 */ /* 0x000fea0003800000 */
.L_x_32:
[----:B------:R-:W-:Y:S01]  /*b440*/  ULDC UR4, c[0x0][0xc] ;  /* 0x0000030000047ab9 */ /* 0x000fe20000000800 */
[----:B------:R-:W-:Y:S01]  /*b450*/  ULDC UR5, c[0x0][0x10] ;  /* 0x0000040000057ab9 */ /* 0x000fe20000000800 */
[----:B0-----:R-:W0:Y:S01]  /*b460*/  LDC R3, c[0x0][0x14] ;  /* 0x00000500ff037b82 */ /* 0x001e220000000800 */
[----:B------:R-:W-:Y:S01]  /*b470*/  UIMAD.WIDE.U32 UR4, UR4, UR5, URZ ;  /* 0x00000005040472a5 */ /* 0x000fe2000f8e003f */
[----:B------:R-:W-:Y:S01]  /*b480*/  PRMT R0, RZ, 0x7610, R0 ;  /* 0x00007610ff007816 */ /* 0x000fe20000000000 */
[----:B-----5:R-:W-:Y:S02]  /*b490*/  IMAD.MOV.U32 R138, RZ, RZ, -0x1 ;  /* 0xffffffffff8a7424 */ /* 0x020fe400078e00ff */
[----:B------:R-:W-:Y:S02]  /*b4a0*/  IMAD.MOV.U32 R137, RZ, RZ, -0x1 ;  /* 0xffffffffff897424 */ /* 0x000fe400078e00ff */
[----:B0-----:R-:W-:-:S04]  /*b4b0*/  IMAD.WIDE.U32 R16, R3, UR4, R16 ;  /* 0x0000000403107c25 */ /* 0x001fc8000f8e0010 */
[----:B------:R-:W-:Y:S01]  /*b4c0*/  IMAD R3, R3, UR5, RZ ;  /* 0x0000000503037c24 */ /* 0x000fe2000f8e02ff */
[----:B------:R-:W-:Y:S02]  /*b4d0*/  ULDC.64 UR4, c[0x0][0x650] ;  /* 0x0001940000047ab9 */ /* 0x000fe40000000a00 */
[----:B------:R-:W-:Y:S01]  /*b4e0*/  ISETP.GE.U32.AND P0, PT, R16, UR4, PT ;  /* 0x0000000410007c0c */ /* 0x000fe2000bf06070 */
[----:B------:R-:W-:-:S05]  /*b4f0*/  IMAD.IADD R17, R17, 0x1, R3 ;  /* 0x0000000111117824 */ /* 0x000fca00078e0203 */
[----:B------:R-:W-:-:S13]  /*b500*/  ISETP.GE.U32.AND.EX P0, PT, R17, UR5, PT, P0 ;  /* 0x0000000511007c0c */ /* 0x000fda000bf06100 */
[----:B------:R-:W-:Y:S05]  /*b510*/  @P0 BRA `(.L_x_253) ;  /* 0x0000000400640947 */ /* 0x000fea0003800000 */
[----:B-12---:R-:W0:Y:S01]  /*b520*/  S2R R12, SR_CTAID.X ;  /* 0x00000000000c7919 */ /* 0x006e220000002500 */
[----:B------:R-:W1:Y:S01]  /*b530*/  LDC.64 R10, c[0x0][0x628] ;  /* 0x00018a00ff0a7b82 */ /* 0x000e620000000a00 */
[----:B------:R-:W-:Y:S01]  /*b540*/  ULDC UR4, c[0x0][0x150] ;  /* 0x0000540000047ab9 */ /* 0x000fe20000000800 */
[----:B------:R-:W-:Y:S01]  /*b550*/  IMAD.MOV.U32 R8, RZ, RZ, R16 ;  /* 0x000000ffff087224 */ /* 0x000fe200078e0010 */
[----:B------:R-:W2:Y:S01]  /*b560*/  S2R R24, SR_CTAID.Y ;  /* 0x0000000000187919 */ /* 0x000ea20000002600 */
[----:B------:R-:W-:-:S04]  /*b570*/  IMAD.MOV.U32 R9, RZ, RZ, R17 ;  /* 0x000000ffff097224 */ /* 0x000fc800078e0011 */
[----:B------:R-:W2:Y:S08]  /*b580*/  LDC R21, c[0x0][0x144] ;  /* 0x00005100ff157b82 */ /* 0x000eb00000000800 */
[----:B------:R-:W2:Y:S08]  /*b590*/  LDC R0, c[0x0][0x630] ;  /* 0x00018c00ff007b82 */ /* 0x000eb00000000800 */
[----:B---3--:R-:W3:Y:S01]  /*b5a0*/  LDC.64 R14, c[0x0][0x620] ;  /* 0x00018800ff0e7b82 */ /* 0x008ee20000000a00 */
[----:B-1----:R-:W-:-:S04]  /*b5b0*/  ISETP.NE.U32.AND P0, PT, R10, RZ, PT ;  /* 0x000000ff0a00720c */ /* 0x002fc80003f05070 */
[----:B------:R-:W-:Y:S02]  /*b5c0*/  ISETP.NE.AND.EX P0, PT, R11, RZ, PT, P0 ;  /* 0x000000ff0b00720c */ /* 0x000fe40003f05300 */
[----:B0-----:R-:W-:-:S05]  /*b5d0*/  I2FP.F32.U32 R3, R12 ;  /* 0x0000000c00037245 */ /* 0x001fca0000201000 */
[----:B------:R-:W-:-:S04]  /*b5e0*/  FMUL R3, R3, UR4 ;  /* 0x0000000403037c20 */ /* 0x000fc80008400000 */
[----:B------:R0:W1:Y:S02]  /*b5f0*/  F2I.U32.TRUNC.NTZ R20, R3 ;  /* 0x0000000300147305 */ /* 0x000064000020f000 */
[----:B--2---:R-:W-:Y:S05]  /*b600*/  @!P0 BRA `(.L_x_254) ;  /* 0x0000000000288947 */ /* 0x004fea0003800000 */
[----:B0-----:R-:W0:Y:S02]  /*b610*/  LDC R3, c[0x0][0x634] ;  /* 0x00018d00ff037b82 */ /* 0x001e240000000800 */
        /* <DEDUP_REMOVED lines=9> */
.L_x_254:
[----:B------:R-:W2:Y:S01]  /*b6b0*/  LDC.64 R28, c[0x0][0x640] ;  /* 0x00019000ff1c7b82 */ /* 0x000ea20000000a00 */
[-CC-:B------:R-:W-:Y:S01]  /*b6c0*/  SHF.R.U64 R137, R8, R0.reuse, R9.reuse ;  /* 0x0000000008897219 */ /* 0x180fe20000001209 */
[----:B-1----:R-:W-:Y:S01]  /*b6d0*/  IMAD.MOV R20, RZ, RZ, -R20 ;  /* 0x000000ffff147224 */ /* 0x002fe200078e0a14 */
[----:B------:R-:W-:Y:S01]  /*b6e0*/  SHF.R.U32.HI R0, RZ, R0, R9 ;  /* 0x00000000ff007219 */ /* 0x000fe20000011609 */
[----:B------:R-:W-:Y:S01]  /*b6f0*/  ULDC UR4, c[0x0][0x154] ;  /* 0x0000550000047ab9 */ /* 0x000fe20000000800 */
[----:B0-----:R-:W-:Y:S01]  /*b700*/  IADD3 R3, P0, RZ, -R137, RZ ;  /* 0x80000089ff037210 */ /* 0x001fe20007f1e0ff */
[----:B------:R-:W-:Y:S02]  /*b710*/  IMAD R21, R21, R20, R12 ;  /* 0x0000001415157224 */ /* 0x000fe400078e020c */
[----:B------:R-:W0:Y:S01]  /*b720*/  LDC R6, c[0x0][0x618] ;  /* 0x00018600ff067b82 */ /* 0x000e220000000800 */
[----:B------:R-:W-:Y:S02]  /*b730*/  IMAD.MOV.U32 R7, RZ, RZ, 0x1 ;  /* 0x00000001ff077424 */ /* 0x000fe400078e00ff */
[----:B------:R-:W-:-:S04]  /*b740*/  IMAD.X R5, RZ, RZ, ~R0, P0 ;  /* 0x000000ffff057224 */ /* 0x000fc800000e0e00 */
[-C--:B---3--:R-:W-:Y:S01]  /*b750*/  IMAD R0, R5, R14.reuse, RZ ;  /* 0x0000000e05007224 */ /* 0x088fe200078e02ff */
[----:B------:R-:W1:Y:S01]  /*b760*/  LDC R8, c[0x0][0x608] ;  /* 0x00018200ff087b82 */ /* 0x000e620000000800 */
[----:B------:R-:W-:-:S04]  /*b770*/  IMAD.WIDE.U32 R4, R3, R14, R16 ;  /* 0x0000000e03047225 */ /* 0x000fc800078e0010 */
[----:B------:R-:W-:Y:S01]  /*b780*/  IMAD R3, R3, R15, R0 ;  /* 0x0000000f03037224 */ /* 0x000fe200078e0200 */
[----:B------:R-:W-:Y:S02]  /*b790*/  I2FP.F32.U32 R0, R24 ;  /* 0x0000001800007245 */ /* 0x000fe40000201000 */
[----:B------:R-:W3:Y:S01]  /*b7a0*/  LDC R26, c[0x0][0x658] ;  /* 0x00019600ff1a7b82 */ /* 0x000ee20000000800 */
[----:B------:R-:W-:Y:S01]  /*b7b0*/  IMAD.IADD R3, R5, 0x1, R3 ;  /* 0x0000000105037824 */ /* 0x000fe200078e0203 */
[----:B--2---:R-:W-:Y:S01]  /*b7c0*/  ISETP.NE.U32.AND P0, PT, R28, RZ, PT ;  /* 0x000000ff1c00720c */ /* 0x004fe20003f05070 */
[----:B------:R-:W-:Y:S01]  /*b7d0*/  FMUL R0, R0, UR4 ;  /* 0x0000000400007c20 */ /* 0x000fe20008400000 */
[----:B------:R-:W-:Y:S02]  /*b7e0*/  IMAD.MOV.U32 R5, RZ, RZ, -0x1 ;  /* 0xffffffffff057424 */ /* 0x000fe400078e00ff */
[----:B------:R-:W-:Y:S01]  /*b7f0*/  ISETP.NE.AND.EX P0, PT, R29, RZ, PT, P0 ;  /* 0x000000ff1d00720c */ /* 0x000fe20003f05300 */
[----:B------:R2:W2:Y:S01]  /*b800*/  F2I.U32.TRUNC.NTZ R13, R0 ;  /* 0x00000000000d7305 */ /* 0x0004a2000020f000 */
[----:B------:R-:W2:Y:S01]  /*b810*/  LDC R15, c[0x0][0x148] ;  /* 0x00005200ff0f7b82 */ /* 0x000ea20000000800 */
[----:B0-----:R-:W-:-:S02]  /*b820*/  SHF.R.U64 R12, R4, R6, R3 ;  /* 0x00000006040c7219 */ /* 0x001fc40000001203 */
[----:B------:R-:W-:-:S05]  /*b830*/  SHF.R.U32.HI R3, RZ, R6, R3 ;  /* 0x00000006ff037219 */ /* 0x000fca0000011603 */
[----:B------:R-:W0:Y:S01]  /*b840*/  LDC R20, c[0x0][0x600] ;  /* 0x00018000ff147b82 */ /* 0x000e220000000800 */
[-CC-:B-1----:R-:W-:Y:S02]  /*b850*/  SHF.R.U64 R10, R12, R8.reuse, R3.reuse ;  /* 0x000000080c0a7219 */ /* 0x182fe40000001203 */
[----:B------:R-:W-:-:S05]  /*b860*/  SHF.R.U32.HI R3, RZ, R8, R3 ;  /* 0x00000008ff037219 */ /* 0x000fca0000011603 */
[----:B------:R-:W1:Y:S01]  /*b870*/  LDC R27, c[0x0][0x648] ;  /* 0x00019200ff1b7b82 */ /* 0x000e620000000800 */
[-C--:B---3--:R-:W-:Y:S02]  /*b880*/  SHF.L.U32 R4, R5, R26.reuse, RZ ;  /* 0x0000001a05047219 */ /* 0x088fe400000006ff */
[--C-:B------:R-:W-:Y:S02]  /*b890*/  SHF.R.U64 R14, R10, R26, R3.reuse ;  /* 0x0000001a0a0e7219 */ /* 0x100fe40000001203 */
[----:B------:R-:W-:Y:S02]  /*b8a0*/  LOP3.LUT R25, RZ, R4, RZ, 0x33, !PT ;  /* 0x00000004ff197212 */ /* 0x000fe400078e33ff */
[-C--:B------:R-:W-:Y:S01]  /*b8b0*/  SHF.R.U32.HI R5, RZ, R26.reuse, R3 ;  /* 0x0000001aff057219 */ /* 0x080fe20000011603 */
[----:B------:R-:W3:Y:S01]  /*b8c0*/  LDC R30, c[0x0][0x638] ;  /* 0x00018e00ff1e7b82 */ /* 0x000ee20000000800 */
[----:B------:R-:W-:Y:S01]  /*b8d0*/  SHF.L.U32 R136, R7, R26, RZ ;  /* 0x0000001a07887219 */ /* 0x000fe200000006ff */
[----:B------:R-:W-:-:S06]  /*b8e0*/  IMAD.MOV.U32 R4, RZ, RZ, R14 ;  /* 0x000000ffff047224 */ /* 0x000fcc00078e000e */
[----:B------:R-:W0:Y:S01]  /*b8f0*/  LDC R31, c[0x0][0x610] ;  /* 0x00018400ff1f7b82 */ /* 0x000e220000000800 */
[----:B------:R-:W-:Y:S05]  /*b900*/  @!P0 BRA `(.L_x_255) ;  /* 0x0000000000288947 */ /* 0x000fea0003800000 */
[----:B------:R-:W5:Y:S02]  /*b910*/  LDC R3, c[0x0][0x64c] ;  /* 0x00019300ff037b82 */ /* 0x000f640000000800 */
[----:B-----5:R-:W-:-:S05]  /*b920*/  IADD3 R3, P0, R14, R3, RZ ;  /* 0x000000030e037210 */ /* 0x020fca0007f1e0ff */
        /* <DEDUP_REMOVED lines=8> */
.L_x_255:
[----:B------:R-:W-:Y:S01]  /*b9b0*/  ISETP.NE.AND P0, PT, R2, 0x1, PT ;  /* 0x000000010200780c */ /* 0x000fe20003f05270 */
[----:B0-----:R-:W-:Y:S01]  /*b9c0*/  VIADD R7, R20, 0xffffffff ;  /* 0xffffffff14077836 */ /* 0x001fe20000000000 */
[----:B-12---:R-:W-:Y:S01]  /*b9d0*/  SHF.R.U64 R0, R4, R27, R5 ;  /* 0x0000001b04007219 */ /* 0x006fe20000001205 */
[----:B------:R-:W-:Y:S01]  /*b9e0*/  IMAD.MOV R13, RZ, RZ, -R13 ;  /* 0x000000ffff0d7224 */ /* 0x000fe200078e0a0d */
[----:B------:R-:W-:Y:S01]  /*b9f0*/  LOP3.LUT R5, R10, R25, RZ, 0xc0, !PT ;  /* 0x000000190a057212 */ /* 0x000fe200078ec0ff */
[----:B------:R-:W-:Y:S02]  /*ba00*/  IMAD.MOV.U32 R4, RZ, RZ, 0x1 ;  /* 0x00000001ff047424 */ /* 0x000fe400078e00ff */
[----:B------:R-:W-:Y:S02]  /*ba10*/  IMAD.MOV R3, RZ, RZ, -R0 ;  /* 0x000000ffff037224 */ /* 0x000fe400078e0a00 */
[----:B------:R-:W-:Y:S01]  /*ba20*/  IMAD R136, R136, R0, R5 ;  /* 0x0000000088887224 */ /* 0x000fe200078e0205 */
[----:B------:R-:W-:Y:S01]  /*ba30*/  LOP3.LUT R5, R12, R7, RZ, 0xc0, !PT ;  /* 0x000000070c057212 */ /* 0x000fe200078ec0ff */
[----:B---3--:R-:W-:-:S02]  /*ba40*/  IMAD R0, R3, R30, R14 ;  /* 0x0000001e03007224 */ /* 0x008fc400078e020e */
[----:B------:R-:W-:Y:S02]  /*ba50*/  @P0 IMAD R21, R15, R13, R24 ;  /* 0x0000000d0f150224 */ /* 0x000fe400078e0218 */
[----:B------:R-:W-:Y:S01]  /*ba60*/  IMAD R3, R0, R20, R5 ;  /* 0x0000001400037224 */ /* 0x000fe200078e0205 */
[----:B------:R-:W-:Y:S01]  /*ba70*/  PRMT R0, R4, 0x7610, R0 ;  /* 0x0000761004007816 */ /* 0x000fe20000000000 */
[----:B------:R-:W-:-:S05]  /*ba80*/  IMAD R136, R136, R31, R21 ;  /* 0x0000001f88887224 */ /* 0x000fca00078e0215 */
[----:B------:R-:W-:Y:S02]  /*ba90*/  SEL R138, R3, R136, !P0 ;  /* 0x00000088038a7207 */ /* 0x000fe40004000000 */
[----:B------:R-:W-:-:S07]  /*baa0*/  SEL R136, R136, R3, !P0 ;  /* 0x0000000388887207 */ /* 0x000fce0004000000 */
.L_x_253:
[----:B------:R-:W-:-:S13]  /*bab0*/  LOP3.LUT P0, RZ, R0, 0xff, RZ, 0xc0, !PT ;  /* 0x000000ff00ff7812 */ /* 0x000fda000780c0ff */
[----:B------:R-:W-:Y:S05]  /*bac0*/  @P0 BRA `(.L_x_256) ;  /* 0xffffff5400d00947 */ /* 0x000fea000383ffff */
[----:B------:R-:W-:Y:S05]  /*bad0*/  EXIT ;  /* 0x000000000000794d */ /* 0x000fea0003800000 */
.L_x_7:
[----:B0-----:R-:W-:Y:S01]  /*bae0*/  ULDC.64 UR4, c[0x0][0x650] ;  /* 0x0001940000047ab9 */ /* 0x001fe20000000a00 */
        /* <DEDUP_REMOVED lines=25> */
.L_x_258:
[----:B------:R-:W0:Y:S01]  /*bc80*/  LDC.64 R28, c[0x0][0x640] ;  /* 0x00019000ff1c7b82 */ /* 0x000e220000000a00 */
[-CC-:B------:R-:W-:Y:S01]  /*bc90*/  SHF.R.U64 R22, R12, R6.reuse, R13.reuse ;  /* 0x000000060c167219 */ /* 0x180fe2000000120d */
[----:B------:R-:W-:Y:S01]  /*bca0*/  IMAD.MOV.U32 R30, RZ, RZ, 0x1 ;  /* 0x00000001ff1e7424 */ /* 0x000fe200078e00ff */
[----:B------:R-:W-:Y:S02]  /*bcb0*/  SHF.R.U32.HI R6, RZ, R6, R13 ;  /* 0x00000006ff067219 */ /* 0x000fe4000001160d */
        /* <DEDUP_REMOVED lines=8> */
[----:B------:R-:W-:Y:S01]  /*bd40*/  IMAD.IADD R9, R9, 0x1, R11 ;  /* 0x0000000109097824 */ /* 0x000fe200078e020b */
[----:B0-----:R-:W-:-:S04]  /*bd50*/  ISETP.NE.U32.AND P0, PT, R28, RZ, PT ;  /* 0x000000ff1c00720c */ /* 0x001fc80003f05070 */
[----:B------:R-:W-:Y:S02]  /*bd60*/  ISETP.NE.AND.EX P0, PT, R29, RZ, PT, P0 ;  /* 0x000000ff1d00720c */ /* 0x000fe40003f05300 */
[----:B------:R-:W0:Y:S01]  /*bd70*/  LDC R20, c[0x0][0x600] ;  /* 0x00018000ff147b82 */ /* 0x000e220000000800 */
[-CC-:B-1----:R-:W-:Y:S01]  /*bd80*/  SHF.R.U64 R14, R8, R10.reuse, R9.reuse ;  /* 0x0000000a080e7219 */ /* 0x182fe20000001209 */
[----:B------:R-:W-:Y:S01]  /*bd90*/  IMAD.MOV.U32 R8, RZ, RZ, -0x1 ;  /* 0xffffffffff087424 */ /* 0x000fe200078e00ff */
[----:B------:R-:W-:-:S05]  /*bda0*/  SHF.R.U32.HI R9, RZ, R10, R9 ;  /* 0x0000000aff097219 */ /* 0x000fca0000011609 */
[----:B------:R-:W1:Y:S01]  /*bdb0*/  LDC R24, c[0x0][0x648] ;  /* 0x00019200ff187b82 */ /* 0x000e620000000800 */
[-CC-:B--2---:R-:W-:Y:S02]  /*bdc0*/  SHF.R.U64 R23, R14, R12.reuse, R9.reuse ;  /* 0x0000000c0e177219 */ /* 0x184fe40000001209 */
[----:B------:R-:W-:-:S05]  /*bdd0*/  SHF.R.U32.HI R6, RZ, R12, R9 ;  /* 0x0000000cff067219 */ /* 0x000fca0000011609 */
[----:B------:R-:W2:Y:S01]  /*bde0*/  LDC R26, c[0x0][0x638] ;  /* 0x00018e00ff1a7b82 */ /* 0x000ea20000000800 */
[-C--:B---3--:R-:W-:Y:S02]  /*bdf0*/  SHF.L.U32 R8, R8, R27.reuse, RZ ;  /* 0x0000001b08087219 */ /* 0x088fe400000006ff */
[-CC-:B------:R-:W-:Y:S02]  /*be00*/  SHF.R.U64 R25, R23, R27.reuse, R6.reuse ;  /* 0x0000001b17197219 */ /* 0x180fe40000001206 */
[----:B------:R-:W-:Y:S02]  /*be10*/  LOP3.LUT R32, RZ, R8, RZ, 0x33, !PT ;  /* 0x00000008ff207212 */ /* 0x000fe400078e33ff */
[----:B------:R-:W-:Y:S01]  /*be20*/  SHF.R.U32.HI R9, RZ, R27, R6 ;  /* 0x0000001bff097219 */ /* 0x000fe20000011606 */
[----:B------:R-:W3:Y:S01]  /*be30*/  LDC R31, c[0x0][0x610] ;  /* 0x00018400ff1f7b82 */ /* 0x000ee20000000800 */
[----:B------:R-:W-:Y:S01]  /*be40*/  IMAD.MOV.U32 R8, RZ, RZ, R25 ;  /* 0x000000ffff087224 */ /* 0x000fe200078e0019 */
[----:B------:R-:W-:Y:S06]  /*be50*/  @!P0 BRA `(.L_x_259) ;  /* 0x0000000000288947 */ /* 0x000fec0003800000 */
        /* <DEDUP_REMOVED lines=10> */
.L_x_259:
[----:B------:R-:W-:Y:S02]  /*bf00*/  ISETP.NE.AND P0, PT, R2, 0x1, PT ;  /* 0x000000010200780c */ /* 0x000fe40003f05270 */
[----:B-1----:R-:W-:Y:S01]  /*bf10*/  SHF.R.U64 R6, R8, R24, R9 ;  /* 0x0000001808067219 */ /* 0x002fe20000001209 */
[----:B0-----:R-:W-:Y:S01]  /*bf20*/  VIADD R9, R20, 0xffffffff ;  /* 0xffffffff14097836 */ /* 0x001fe20000000000 */
[----:B------:R-:W-:Y:S02]  /*bf30*/  SHF.L.U32 R30, R30, R27, RZ ;  /* 0x0000001b1e1e7219 */ /* 0x000fe400000006ff */
[----:B------:R-:W-:Y:S01]  /*bf40*/  LOP3.LUT R5, R23, R32, RZ, 0xc0, !PT ;  /* 0x0000002017057212 */ /* 0x000fe200078ec0ff */
[----:B------:R-:W-:-:S04]  /*bf50*/  IMAD.MOV R8, RZ, RZ, -R6 ;  /* 0x000000ffff087224 */ /* 0x000fc800078e0a06 */
[----:B------:R-:W-:Y:S01]  /*bf60*/  IMAD R6, R30, R6, R5 ;  /* 0x000000061e067224 */ /* 0x000fe200078e0205 */
[----:B------:R-:W-:Y:S01]  /*bf70*/  LOP3.LUT R5, R14, R9, RZ, 0xc0, !PT ;  /* 0x000000090e057212 */ /* 0x000fe200078ec0ff */
[----:B------:R-:W-:Y:S02]  /*bf80*/  @P0 IMAD R3, R7, R21, R4 ;  /* 0x0000001507030224 */ /* 0x000fe400078e0204 */
[----:B--2---:R-:W-:Y:S02]  /*bf90*/  IMAD R4, R8, R26, R25 ;  /* 0x0000001a08047224 */ /* 0x004fe400078e0219 */
[----:B---3--:R-:W-:Y:S02]  /*bfa0*/  IMAD R3, R6, R31, R3 ;  /* 0x0000001f06037224 */ /* 0x008fe400078e0203 */
[----:B------:R-:W-:Y:S02]  /*bfb0*/  IMAD R4, R4, R20, R5 ;  /* 0x0000001404047224 */ /* 0x000fe400078e0205 */
[----:B------:R-:W-:-:S02]  /*bfc0*/  IMAD.MOV.U32 R8, RZ, RZ, 0x1 ;  /* 0x00000001ff087424 */ /* 0x000fc400078e00ff */
[----:B------:R-:W-:Y:S01]  /*bfd0*/  IMAD.MOV.U32 R6, RZ, RZ, R22 ;  /* 0x000000ffff067224 */ /* 0x000fe200078e0016 */
[----:B------:R-:W-:Y:S02]  /*bfe0*/  SEL R20, R4, R3, !P0 ;  /* 0x0000000304147207 */ /* 0x000fe40004000000 */
[----:B------:R-:W-:-:S07]  /*bff0*/  SEL R13, R3, R4, !P0 ;  /* 0x00000004030d7207 */ /* 0x000fce0004000000 */
.L_x_257:
[----:B------:R-:W-:-:S08]  /*c000*/  NOP ;  /* 0x0000000000007918 */ /* 0x000fd00000000000 */
[----:B------:R-:W0:-:S00]  /*c010*/  USETMAXREG.DEALLOC.CTAPOOL 0x28 ;  /* 0x00000028000079c8 */ /* 0x000e0000080e0500 */
[----:B0-----:R-:W-:-:S13]  /*c020*/  ISETP.NE.AND P0, PT, R0, RZ, PT ;  /* 0x000000ff0000720c */ /* 0x001fda0003f05270 */
[----:B------:R-:W-:Y:S05]  /*c030*/  @P0 EXIT ;  /* 0x000000000000094d */ /* 0x000fea0003800000 */
[----:B------:R-:W-:Y:S01]  /*c040*/  LOP3.LUT P0, RZ, R8, 0xff, RZ, 0xc0, !PT ;  /* 0x000000ff08ff7812 */ /* 0x000fe2000780c0ff */
[----:B------:R-:W-:Y:S02]  /*c050*/  IMAD.MOV.U32 R0, RZ, RZ, 0x1 ;  /* 0x00000001ff007424 */ /* 0x000fe400078e00ff */
[----:B------:R-:W-:-:S10]  /*c060*/  IMAD.MOV.U32 R3, RZ, RZ, RZ ;  /* 0x000000ffff037224 */ /* 0x000fd400078e00ff */
[----:B------:R-:W-:Y:S05]  /*c070*/  @!P0 BRA `(.L_x_260) ;  /* 0x0000000c003c8947 */ /* 0x000fea0003800000 */
[----:B------:R-:W0:Y:S01]  /*c080*/  LDC R0, c[0x0][0x28c] ;  /* 0x0000a300ff007b82 */ /* 0x000e220000000800 */
[----:B------:R-:W1:Y:S01]  /*c090*/  S2R R9, SR_CgaCtaId ;  /* 0x0000000000097919 */ /* 0x000e620000008800 */
[----:B------:R-:W-:Y:S01]  /*c0a0*/  ULDC UR5, c[0x0][0x600] ;  /* 0x0001800000057ab9 */ /* 0x000fe20000000800 */
[----:B------:R-:W-:Y:S01]  /*c0b0*/  ULDC UR4, c[0x0][0xc] ;  /* 0x0000030000047ab9 */ /* 0x000fe20000000800 */
[----:B------:R-:W-:Y:S01]  /*c0c0*/  UIADD3 UR16, UR5, -0x1, URZ ;  /* 0xffffffff05107890 */ /* 0x000fe2000fffe03f */
[----:B------:R-:W-:Y:S01]  /*c0d0*/  BSSY B0, `(.L_x_260) ;  /* 0x00000c9000007945 */ /* 0x000fe20003800000 */
[----:B------:R-:W-:Y:S01]  /*c0e0*/  ULDC UR6, c[0x0][0x658] ;  /* 0x0001960000067ab9 */ /* 0x000fe20000000800 */
[----:B------:R-:W-:Y:S01]  /*c0f0*/  ULDC UR5, c[0x0][0x10] ;  /* 0x0000040000057ab9 */ /* 0x000fe20000000800 */
[----:B------:R-:W-:Y:S01]  /*c100*/  UMOV UR7, 0xffffffff ;  /* 0xffffffff00077882 */ /* 0x000fe20000000000 */
[----:B------:R-:W-:Y:S01]  /*c110*/  UMOV UR8, 0x1 ;  /* 0x0000000100087882 */ /* 0x000fe20000000000 */
[----:B------:R-:W-:Y:S01]  /*c120*/  UIMAD.WIDE.U32 UR4, UR4, UR5, URZ ;  /* 0x00000005040472a5 */ /* 0x000fe2000f8e003f */
[----:B------:R-:W-:Y:S01]  /*c130*/  IMAD.MOV.U32 R11, RZ, RZ, 0x1 ;  /* 0x00000001ff0b7424 */ /* 0x000fe200078e00ff */
[----:B------:R-:W-:Y:S01]  /*c140*/  USHF.L.U32 UR7, UR7, UR6, URZ ;  /* 0x0000000607077299 */ /* 0x000fe2000800063f */
[----:B------:R-:W-:Y:S01]  /*c150*/  LOP3.LUT R8, R19, 0x2, RZ, 0xfc, !PT ;  /* 0x0000000213087812 */ /* 0x000fe200078efcff */
[----:B------:R-:W-:-:S02]  /*c160*/  USHF.L.U32 UR18, UR8, UR6, URZ ;  /* 0x0000000608127299 */ /* 0x000fc4000800063f */
[----:B------:R-:W-:Y:S01]  /*c170*/  ULOP3.LUT UR17, URZ, UR7, URZ, 0x33, !UPT ;  /* 0x000000073f117292 */ /* 0x000fe2000f8e333f */
[----:B------:R-:W-:Y:S01]  /*c180*/  ULDC UR6, c[0x0][0x14] ;  /* 0x0000050000067ab9 */ /* 0x000fe20000000800 */
[----:B------:R-:W-:Y:S01]  /*c190*/  ULDC.64 UR22, c[0x0][0x198] ;  /* 0x0000660000167ab9 */ /* 0x000fe20000000a00 */
[----:B------:R-:W-:Y:S02]  /*c1a0*/  UIMAD.WIDE.U32 UR20, UR4, UR6, URZ ;  /* 0x00000006041472a5 */ /* 0x000fe4000f8e003f */
[----:B------:R-:W-:Y:S01]  /*c1b0*/  UIMAD UR13, UR5, UR6, URZ ;  /* 0x00000006050d72a4 */ /* 0x000fe2000f8e023f */
[----:B0-----:R-:W-:-:S03]  /*c1c0*/  VIADD R0, R0, 0x3f ;  /* 0x0000003f00007836 */ /* 0x001fc60000000000 */
[----:B------:R-:W-:Y:S02]  /*c1d0*/  UIADD3 UR13, UR21, UR13, URZ ;  /* 0x0000000d150d7290 */ /* 0x000fe4000fffe03f */
[----:B------:R-:W-:-:S04]  /*c1e0*/  SHF.R.S32.HI R3, RZ, 0x1f, R0 ;  /* 0x0000001fff037819 */ /* 0x000fc80000011400 */
[----:B------:R-:W-:Y:S01]  /*c1f0*/  LEA.HI R3, R3, R0, RZ, 0x6 ;  /* 0x0000000003037211 */ /* 0x000fe200078f30ff */
[----:B------:R-:W-:Y:S01]  /*c200*/  IMAD.MOV.U32 R0, RZ, RZ, 0x1 ;  /* 0x00000001ff007424 */ /* 0x000fe200078e00ff */
[----:B-1----:R-:W-:Y:S02]  /*c210*/  LOP3.LUT R9, R9, 0x1, RZ, 0xc0, !PT ;  /* 0x0000000109097812 */ /* 0x002fe400078ec0ff */
[----:B------:R-:W-:Y:S01]  /*c220*/  SHF.R.S32.HI R10, RZ, 0x6, R3 ;  /* 0x00000006ff0a7819 */ /* 0x000fe20000011403 */
[----:B------:R-:W-:-:S04]  /*c230*/  IMAD.MOV.U32 R3, RZ, RZ, RZ ;  /* 0x000000ffff037224 */ /* 0x000fc800078e00ff */
[----:B------:R-:W-:-:S07]  /*c240*/  VIADD R12, R10, 0x1 ;  /* 0x000000010a0c7836 */ /* 0x000fce0000000000 */
.L_x_271:
[----:B------:R-:W-:-:S03]  /*c250*/  UMOV UR4, 0xffffffff ;  /* 0xffffffff00047882 */ /* 0x000fc60000000000 */
[----:B------:R-:W-:Y:S05]  /*c260*/  BRA.DIV UR4, `(.L_x_261) ;  /* 0x0000000e04d07947 */ /* 0x000fea000b800000 */
[----:B------:R-:W-:-:S13]  /*c270*/  ELECT P6, URZ, PT ;  /* 0x00000000003f782f */ /* 0x000fda00038c0000 */
.L_x_283:
[----:B------:R-:W0:Y:S01]  /*c280*/  LDC R4, c[0x0][0x28c] ;  /* 0x0000a300ff047b82 */ /* 0x000e220000000800 */
[----:B------:R-:W-:Y:S01]  /*c290*/  BSSY B1, `(.L_x_262) ;  /* 0x000003a000017945 */ /* 0x000fe20003800000 */
[----:B0-----:R-:W-:-:S13]  /*c2a0*/  ISETP.LT.OR P6, PT, R4, 0x1, !P6 ;  /* 0x000000010400780c */ /* 0x001fda00077c1670 */
[----:B------:R-:W-:Y:S05]  /*c2b0*/  @P6 BRA `(.L_x_263) ;  /* 0x0000000000dc6947 */ /* 0x000fea0003800000 */
[----:B------:R-:W-:Y:S02]  /*c2c0*/  IMAD R20, R20, 0x2, R9 ;  /* 0x0000000214147824 */ /* 0x000fe400078e0209 */
[----:B------:R-:W-:Y:S02]  /*c2d0*/  IMAD R21, R13, 0xc0, RZ ;  /* 0x000000c00d157824 */ /* 0x000fe400078e02ff */
[----:B------:R-:W-:Y:S02]  /*c2e0*/  IMAD.MOV.U32 R22, RZ, RZ, RZ ;  /* 0x000000ffff167224 */ /* 0x000fe400078e00ff */
[----:B------:R-:W-:Y:S02]  /*c2f0*/  IMAD.MOV.U32 R4, RZ, RZ, R12 ;  /* 0x000000ffff047224 */ /* 0x000fe400078e000c */
[----:B------:R-:W-:Y:S02]  /*c300*/  IMAD.MOV.U32 R5, RZ, RZ, R0 ;  /* 0x000000ffff057224 */ /* 0x000fe400078e0000 */
[----:B------:R-:W-:-:S02]  /*c310*/  IMAD.MOV.U32 R14, RZ, RZ, R3 ;  /* 0x000000ffff0e7224 */ /* 0x000fc400078e0003 */
[----:B------:R-:W-:-:S07]  /*c320*/  IMAD R15, R20, 0x38, RZ ;  /* 0x00000038140f7824 */ /* 0x000fce00078e02ff */
.L_x_266:
[----:B------:R-:W0:Y:S01]  /*c330*/  S2R R20, SR_CgaCtaId ;  /* 0x0000000000147919 */ /* 0x000e220000008800 */
[----:B------:R-:W-:Y:S02]  /*c340*/  MOV R7, 0x400 ;  /* 0x0000040000077802 */ /* 0x000fe40000000f00 */
[----:B------:R-:W-:-:S13]  /*c350*/  LOP3.LUT P1, RZ, R18, 0x7f, RZ, 0xc0, !PT ;  /* 0x0000007f12ff7812 */ /* 0x000fda000782c0ff */
[----:B------:R-:W1:Y:S01]  /*c360*/  @!P1 LDC R13, c[0x0][0x500] ;  /* 0x00014000ff0d9b82 */ /* 0x000e620000000800 */
[----:B0-----:R-:W-:Y:S02]  /*c370*/  LEA R23, R20, R7, 0x18 ;  /* 0x0000000714177211 */ /* 0x001fe400078ec0ff */
[----:B------:R-:W-:-:S03]  /*c380*/  SHF.L.U32 R7, R5, 0x1f, RZ ;  /* 0x0000001f05077819 */ /* 0x000fc600000006ff */
[----:B------:R-:W-:-:S04]  /*c390*/  IMAD R20, R14, 0x8, R23 ;  /* 0x000000080e147824 */ /* 0x000fc800078e0217 */
[----:B------:R-:W0:Y:S02]  /*c3a0*/  SYNCS.PHASECHK.TRANS64.TRYWAIT P0, [R20+URZ+0x28], R7 ;  /* 0x00002807140075a7 */ /* 0x000e24000800017f */
[----:B01----:R-:W-:Y:S05]  /*c3b0*/  @!P0 BRA `(.L_x_264) ;  /* 0x0000000c009c8947 */ /* 0x003fea0003800000 */
.L_x_284:
[----:B0-----:R-:W-:Y:S01]  /*c3c0*/  PRMT R7, R8, 0x9910, RZ ;  /* 0x0000991008077816 */ /* 0x001fe200000000ff */
[----:B------:R0:W-:Y:S03]  /*c3d0*/  @!P1 SYNCS.ARRIVE.TRANS64 RZ, [R20+URZ], R13 ;  /* 0x0000000d14ff99a7 */ /* 0x0001e6000800003f */
[----:B------:R-:W-:-:S13]  /*c3e0*/  ISETP.NE.AND P0, PT, R7, 0x2, PT ;  /* 0x000000020700780c */ /* 0x000fda0003f05270 */
[----:B0-----:R-:W-:Y:S05]  /*c3f0*/  @P0 BRA `(.L_x_265) ;  /* 0x0000000000040947 */ /* 0x001fea0003800000 */
[----:B------:R-:W-:Y:S01]  /*c400*/  BPT.TRAP 0x1 ;  /* 0x000000040000795c */ /* 0x000fe20000300000 */
.L_x_265:
[----:B------:R-:W-:Y:S01]  /*c410*/  IMAD R7, R14, 0x2, R9 ;  /* 0x000000020e077824 */ /* 0x000fe200078e0209 */
[----:B------:R-:W-:Y:S01]  /*c420*/  R2UR UR9, R20 ;  /* 0x00000000140972ca */ /* 0x000fe200000e0000 */
[--C-:B------:R-:W-:Y:S01]  /*c430*/  IMAD R13, R14, 0x6000, R23.reuse ;  /* 0x000060000e0d7824 */ /* 0x100fe200078e0217 */
[----:B------:R-:W-:Y:S01]  /*c440*/  UIADD3 UR4, UP0, UR22, 0xf0, URZ ;  /* 0x000000f016047890 */ /* 0x000fe2000ff1e03f */
[----:B------:R-:W-:Y:S01]  /*c450*/  IMAD R7, R7, 0xe00, RZ ;  /* 0x00000e0007077824 */ /* 0x000fe200078e02ff */
[----:B------:R-:W-:Y:S01]  /*c460*/  R2UR UR11, R21 ;  /* 0x00000000150b72ca */ /* 0x000fe200000e0000 */
[----:B------:R-:W-:Y:S01]  /*c470*/  VIADD R4, R4, 0xffffffff ;  /* 0xffffffff04047836 */ /* 0x000fe20000000000 */
[----:B------:R-:W-:Y:S01]  /*c480*/  R2UR UR5, R13 ;  /* 0x000000000d0572ca */ /* 0x000fe200000e0000 */
[----:B------:R-:W-:Y:S01]  /*c490*/  IMAD R7, R7, 0x2, R23 ;  /* 0x0000000207077824 */ /* 0x000fe200078e0217 */
[----:B------:R-:W-:Y:S01]  /*c4a0*/  R2UR UR10, R22 ;  /* 0x00000000160a72ca */ /* 0x000fe200000e0000 */
[----:B------:R-:W-:Y:S01]  /*c4b0*/  UIADD3 UR24, UP1, UR22, 0x1f0, URZ ;  /* 0x000001f016187890 */ /* 0x000fe2000ff3e03f */
[----:B------:R-:W-:Y:S01]  /*c4c0*/  R2UR UR12, R6 ;  /* 0x00000000060c72ca */ /* 0x000fe200000e0000 */
[----:B------:R-:W-:Y:S01]  /*c4d0*/  VIADD R14, R14, 0x1 ;  /* 0x000000010e0e7836 */ /* 0x000fe20000000000 */
[----:B------:R-:W-:Y:S01]  /*c4e0*/  R2UR UR8, R7 ;  /* 0x00000000070872ca */ /* 0x000fe200000e0000 */
[----:B------:R-:W-:Y:S01]  /*c4f0*/  UIADD3.X UR25, URZ, UR23, URZ, UP1, !UPT ;  /* 0x000000173f197290 */ /* 0x000fe20008ffe43f */
[----:B------:R-:W-:Y:S01]  /*c500*/  R2UR UR19, R15 ;  /* 0x000000000f1372ca */ /* 0x000fe200000e0000 */
[----:B------:R-:W-:Y:S01]  /*c510*/  UMOV UR6, 0x0 ;  /* 0x0000000000067882 */ /* 0x000fe20000000000 */
[----:B------:R-:W-:Y:S01]  /*c520*/  ISETP.GT.AND P1, PT, R4, 0x1, PT ;  /* 0x000000010400780c */ /* 0x000fe20003f24270 */
[----:B------:R-:W-:Y:S01]  /*c530*/  UMOV UR7, 0x10000000 ;  /* 0x1000000000077882 */ /* 0x000fe20000000000 */
[----:B------:R-:W-:Y:S01]  /*c540*/  ISETP.NE.AND P0, PT, R14, 0x5, PT ;  /* 0x000000050e00780c */ /* 0x000fe20003f05270 */
[----:B------:R-:W-:Y:S01]  /*c550*/  UIADD3 UR14, UR5, 0x100, URZ ;  /* 0x00000100050e7890 */ /* 0x000fe2000fffe03f */
[----:B------:R-:W-:Y:S01]  /*c560*/  VIADD R22, R22, 0x40 ;  /* 0x0000004016167836 */ /* 0x000fe20000000000 */
[----:B------:R-:W-:Y:S01]  /*c570*/  UIADD3.X UR5, URZ, UR23, URZ, UP0, !UPT ;  /* 0x000000173f057290 */ /* 0x000fe200087fe43f */
[----:B------:R-:W-:Y:S01]  /*c580*/  SEL R20, RZ, 0x1, P0 ;  /* 0x00000001ff147807 */ /* 0x000fe20000000000 */
[----:B------:R-:W-:Y:S01]  /*c590*/  UMOV UR26, 0x30000 ;  /* 0x00030000001a7882 */ /* 0x000fe20000000000 */
[----:B------:R-:W-:Y:S01]  /*c5a0*/  SEL R14, R14, RZ, P0 ;  /* 0x000000ff0e0e7207 */ /* 0x000fe20000000000 */
[----:B------:R-:W-:Y:S01]  /*c5b0*/  UIADD3 UR15, UR8, 0x1e100, URZ ;  /* 0x0001e100080f7890 */ /* 0x000fe2000fffe03f */
[----:B------:R-:W-:-:S02]  /*c5c0*/  LOP3.LUT R5, R5, R20, RZ, 0x3c, !PT ;  /* 0x0000001405057212 */ /* 0x000fc400078e3cff */
[----:B------:R-:W-:Y:S02]  /*c5d0*/  UMOV UR8, UR14 ;  /* 0x0000000e00087c82 */ /* 0x000fe40008000000 */
[----:B------:R0:W-:Y:S02]  /*c5e0*/  UTMALDG.3D [UR8], [UR4], desc[UR6] ;  /* 0x00000608040075b4 */ /* 0x0001e40008011000 */
[----:B0-----:R-:W-:Y:S01]  /*c5f0*/  UMOV UR8, UR15 ;  /* 0x0000000f00087c82 */ /* 0x001fe20008000000 */
[----:B------:R-:W-:Y:S02]  /*c600*/  UMOV UR11, UR19 ;  /* 0x00000013000b7c82 */ /* 0x000fe40008000000 */
[----:B------:R0:W-:Y:S02]  /*c610*/  UTMALDG.3D.MULTICAST [UR8], [UR24], UR26, desc[UR6] ;  /* 0x00000608180073b4 */ /* 0x0001e4000801181a */
[----:B0-----:R-:W-:Y:S05]  /*c620*/  @P1 BRA `(.L_x_266) ;  /* 0xfffffffc00401947 */ /* 0x001fea000383ffff */
.L_x_263:
[----:B------:R-:W-:Y:S05]  /*c630*/  BSYNC B1 ;  /* 0x0000000000017941 */ /* 0x000fea0003800000 */
.L_x_262:
[----:B------:R-:W-:Y:S01]  /*c640*/  LOP3.LUT P1, RZ, R11, 0xff, RZ, 0xc0, !PT ;  /* 0x000000ff0bff7812 */ /* 0x000fe2000782c0ff */
[C---:B------:R-:W-:Y:S01]  /*c650*/  IMAD.IADD R6, R10.reuse, 0x1, R3 ;  /* 0x000000010a067824 */ /* 0x040fe200078e0203 */
[----:B------:R-:W-:Y:S01]  /*c660*/  ULDC.64 UR4, c[0x0][0x650] ;  /* 0x0001940000047ab9 */ /* 0x000fe20000000a00 */
[----:B------:R-:W-:Y:S01]  /*c670*/  ISETP.GE.U32.AND P2, PT, R10, 0x5, PT ;  /* 0x000000050a00780c */ /* 0x000fe20003f46070 */
[----:B------:R-:W-:Y:S01]  /*c680*/  BSSY B1, `(.L_x_267) ;  /* 0x000006b000017945 */ /* 0x000fe20003800000 */
[----:B------:R-:W-:Y:S01]  /*c690*/  IMAD.MOV.U32 R13, RZ, RZ, -0x1 ;  /* 0xffffffffff0d7424 */ /* 0x000fe200078e00ff */
[----:B------:R-:W-:Y:S01]  /*c6a0*/  ISETP.GT.U32.AND P0, PT, R6, 0x4, PT ;  /* 0x000000040600780c */ /* 0x000fe20003f04070 */
[----:B------:R-:W-:Y:S01]  /*c6b0*/  IMAD.MOV.U32 R20, RZ, RZ, -0x1 ;  /* 0xffffffffff147424 */ /* 0x000fe200078e00ff */
[----:B------:R-:W-:Y:S02]  /*c6c0*/  PRMT R11, RZ, 0x7610, R11 ;  /* 0x00007610ff0b7816 */ /* 0x000fe4000000000b */
[----:B------:R-:W-:-:S03]  /*c6d0*/  ISETP.LT.U32.AND P0, PT, R10, 0x5, P0 ;  /* 0x000000050a00780c */ /* 0x000fc60000701070 */
[----:B------:R-:W0:Y:S01]  /*c6e0*/  @P1 S2R R5, SR_CgaCtaId ;  /* 0x0000000000051919 */ /* 0x000e220000008800 */
[----:B------:R-:W-:-:S04]  /*c6f0*/  @P1 MOV R4, 0x400 ;  /* 0x0000040000041802 */ /* 0x000fc80000000f00 */
[----:B0-----:R-:W-:Y:S01]  /*c700*/  @P1 LEA R3, R5, R4, 0x18 ;  /* 0x0000000405031211 */ /* 0x001fe200078ec0ff */
[----:B------:R-:W-:-:S03]  /*c710*/  IMAD.WIDE.U32 R4, R6, -0x33333333, RZ ;  /* 0xcccccccd06047825 */ /* 0x000fc600078e00ff */
[----:B------:R0:W-:Y:S01]  /*c720*/  @P1 SYNCS.ARRIVE.TRANS64.A1T0 RZ, [R3+URZ+0x68], RZ ;  /* 0x000068ff03ff19a7 */ /* 0x0001e2000810003f */
[----:B------:R-:W-:Y:S02]  /*c730*/  IADD3 R16, P1, R16, UR20, RZ ;  /* 0x0000001410107c10 */ /* 0x000fe4000ff3e0ff */
[----:B------:R-:W-:Y:S02]  /*c740*/  SHF.R.U32.HI R5, RZ, 0x2, R5 ;  /* 0x00000002ff057819 */ /* 0x000fe40000011605 */
[----:B------:R-:W-:Y:S02]  /*c750*/  IADD3.X R17, R17, UR13, RZ, P1, !PT ;  /* 0x0000000d11117c10 */ /* 0x000fe40008ffe4ff */
[----:B------:R-:W-:Y:S02]  /*c760*/  PRMT R4, RZ, 0x7610, R4 ;  /* 0x00007610ff047816 */ /* 0x000fe40000000004 */
[----:B0-----:R-:W-:Y:S02]  /*c770*/  SEL R3, RZ, 0x1, !P0 ;  /* 0x00000001ff037807 */ /* 0x001fe40004000000 */
[----:B------:R-:W-:-:S02]  /*c780*/  ISETP.GE.U32.AND P0, PT, R16, UR4, PT ;  /* 0x0000000410007c0c */ /* 0x000fc4000bf06070 */
[----:B------:R-:W-:Y:S01]  /*c790*/  LOP3.LUT R0, R0, R3, RZ, 0x3c, !PT ;  /* 0x0000000300007212 */ /* 0x000fe200078e3cff */
[----:B------:R-:W-:Y:S01]  /*c7a0*/  IMAD R3, R5, -0x5, R6 ;  /* 0xfffffffb05037824 */ /* 0x000fe200078e0206 */
[----:B------:R-:W-:Y:S01]  /*c7b0*/  ISETP.GE.U32.AND.EX P0, PT, R17, UR5, PT, P0 ;  /* 0x0000000511007c0c */ /* 0x000fe2000bf06100 */
[----:B------:R-:W-:Y:S01]  /*c7c0*/  IMAD.MOV.U32 R6, RZ, RZ, -0x1 ;  /* 0xffffffffff067424 */ /* 0x000fe200078e00ff */
[----:B------:R-:W-:-:S11]  /*c7d0*/  @P2 LOP3.LUT R0, R0, 0x1, R5, 0x78, !PT ;  /* 0x0000000100002812 */ /* 0x000fd600078e7805 */
[----:B------:R-:W-:Y:S05]  /*c7e0*/  @P0 BRA `(.L_x_268) ;  /* 0x0000000400500947 */ /* 0x000fea0003800000 */
[----:B------:R-:W0:Y:S01]  /*c7f0*/  S2R R15, SR_CTAID.X ;  /* 0x00000000000f7919 */ /* 0x000e220000002500 */
[----:B------:R-:W-:Y:S01]  /*c800*/  ULDC.64 UR4, c[0x0][0x628] ;  /* 0x00018a0000047ab9 */ /* 0x000fe20000000a00 */
[----:B------:R-:W1:Y:S01]  /*c810*/  LDC R20, c[0x0][0x144] ;  /* 0x00005100ff147b82 */ /* 0x000e620000000800 */
[----:B------:R-:W-:Y:S01]  /*c820*/  ISETP.NE.U32.AND P0, PT, RZ, UR4, PT ;  /* 0x00000004ff007c0c */ /* 0x000fe2000bf05070 */
[----:B------:R-:W2:Y:S01]  /*c830*/  S2R R13, SR_CTAID.Y ;  /* 0x00000000000d7919 */ /* 0x000ea20000002600 */
[----:B------:R-:W-:Y:S01]  /*c840*/  ULDC UR7, c[0x0][0x630] ;  /* 0x00018c0000077ab9 */ /* 0x000fe20000000800 */
[----:B------:R-:W-:Y:S01]  /*c850*/  ULDC UR8, c[0x0][0x150] ;  /* 0x0000540000087ab9 */ /* 0x000fe20000000800 */
[----:B------:R-:W-:Y:S01]  /*c860*/  ISETP.NE.AND.EX P0, PT, RZ, UR5, PT, P0 ;  /* 0x00000005ff007c0c */ /* 0x000fe2000bf05300 */
[----:B------:R-:W-:Y:S02]  /*c870*/  IMAD.MOV.U32 R4, RZ, RZ, R16 ;  /* 0x000000ffff047224 */ /* 0x000fe400078e0010 */
[----:B------:R-:W-:Y:S01]  /*c880*/  IMAD.MOV.U32 R5, RZ, RZ, R17 ;  /* 0x000000ffff057224 */ /* 0x000fe200078e0011 */
[----:B0-----:R-:W-:-:S09]  /*c890*/  I2FP.F32.U32 R22, R15 ;  /* 0x0000000f00167245 */ /* 0x001fd20000201000 */
[----:B------:R-:W-:Y:S05]  /*c8a0*/  @!P0 BRA `(.L_x_269) ;  /* 0x0000000000288947 */ /* 0x000fea0003800000 */
[----:B------:R-:W-:Y:S02]  /*c8b0*/  ULDC UR6, c[0x0][0x634] ;  /* 0x00018d0000067ab9 */ /* 0x000fe40000000800 */
[----:B------:R-:W-:-:S05]  /*c8c0*/  IADD3 R5, P0, R16, UR6, RZ ;  /* 0x0000000610057c10 */ /* 0x000fca000ff1e0ff */
[----:B------:R-:W-:-:S04]  /*c8d0*/  IMAD.X R21, RZ, RZ, R17, P0 ;  /* 0x000000ffff157224 */ /* 0x000fc800000e0611 */
[----:B------:R-:W-:-:S04]  /*c8e0*/  IMAD.WIDE.U32 R6, R21, UR4, RZ ;  /* 0x0000000415067c25 */ /* 0x000fc8000f8e00ff */
[----:B------:R-:W-:-:S04]  /*c8f0*/  IMAD.WIDE.U32 R6, P0, R5, UR5, R6 ;  /* 0x0000000505067c25 */ /* 0x000fc8000f800006 */
[----:B------:R-:W-:-:S04]  /*c900*/  IMAD.WIDE.U32 R4, R5, UR4, RZ ;  /* 0x0000000405047c25 */ /* 0x000fc8000f8e00ff */
[----:B------:R-:W-:Y:S01]  /*c910*/  IMAD.MOV.U32 R4, RZ, RZ, R7 ;  /* 0x000000ffff047224 */ /* 0x000fe200078e0007 */
[----:B------:R-:W-:Y:S01]  /*c920*/  IADD3 RZ, P1, R5, R6, RZ ;  /* 0x0000000605ff7210 */ /* 0x000fe20007f3e0ff */
[----:B------:R-:W-:-:S04]  /*c930*/  IMAD.X R5, RZ, RZ, RZ, P0 ;  /* 0x000000ffff057224 */ /* 0x000fc800000e06ff */
[----:B------:R-:W-:-:S08]  /*c940*/  IMAD.WIDE.U32.X R4, R21, UR5, R4, P1 ;  /* 0x0000000515047c25 */ /* 0x000fd000088e0404 */
.L_x_269:
[----:B------:R-:W-:Y:S01]  /*c950*/  FMUL R22, R22, UR8 ;  /* 0x0000000816167c20 */ /* 0x000fe20008400000 */
[--C-:B------:R-:W-:Y:S01]  /*c960*/  SHF.R.U64 R14, R4, UR7, R5.reuse ;  /* 0x00000007040e7c19 */ /* 0x100fe20008001205 */
[----:B------:R-:W-:Y:S01]  /*c970*/  ULDC.64 UR4, c[0x0][0x620] ;  /* 0x0001880000047ab9 */ /* 0x000fe20000000a00 */
[----:B------:R-:W-:Y:S01]  /*c980*/  SHF.R.U32.HI R4, RZ, UR7, R5 ;  /* 0x00000007ff047c19 */ /* 0x000fe20008011605 */
[----:B------:R-:W-:Y:S01]  /*c990*/  ULDC.64 UR6, c[0x0][0x640] ;  /* 0x0001900000067ab9 */ /* 0x000fe20000000a00 */
[----:B------:R-:W-:Y:S01]  /*c9a0*/  IADD3 R5, P0, RZ, -R14, RZ ;  /* 0x8000000eff057210 */ /* 0x000fe20007f1e0ff */
[----:B------:R-:W0:Y:S04]  /*c9b0*/  F2I.U32.TRUNC.NTZ R22, R22 ;  /* 0x0000001600167305 */ /* 0x000e28000020f000 */
[----:B------:R-:W-:Y:S01]  /*c9c0*/  IMAD.X R4, RZ, RZ, ~R4, P0 ;  /* 0x000000ffff047224 */ /* 0x000fe200000e0e04 */
[----:B------:R-:W-:-:S03]  /*c9d0*/  ISETP.NE.U32.AND P0, PT, RZ, UR6, PT ;  /* 0x00000006ff007c0c */ /* 0x000fc6000bf05070 */
[----:B------:R-:W-:Y:S01]  /*c9e0*/  IMAD R4, R4, UR4, RZ ;  /* 0x0000000404047c24 */ /* 0x000fe2000f8e02ff */
[----:B------:R-:W-:-:S03]  /*c9f0*/  ISETP.NE.AND.EX P0, PT, RZ, UR7, PT, P0 ;  /* 0x00000007ff007c0c */ /* 0x000fc6000bf05300 */
[C---:B------:R-:W-:Y:S01]  /*ca00*/  IMAD R7, R5.reuse, UR5, R4 ;  /* 0x0000000505077c24 */ /* 0x040fe2000f8e0204 */
[----:B------:R-:W-:Y:S01]  /*ca10*/  ULDC UR5, c[0x0][0x154] ;  /* 0x0000550000057ab9 */ /* 0x000fe20000000800 */
[----:B------:R-:W-:Y:S01]  /*ca20*/  IMAD.WIDE.U32 R4, R5, UR4, R16 ;  /* 0x0000000405047c25 */ /* 0x000fe2000f8e0010 */
[----:B------:R-:W-:-:S03]  /*ca30*/  ULDC UR4, c[0x0][0x618] ;  /* 0x0001860000047ab9 */ /* 0x000fc60000000800 */
[----:B0-----:R-:W-:Y:S02]  /*ca40*/  IMAD.MOV R6, RZ, RZ, -R22 ;  /* 0x000000ffff067224 */ /* 0x001fe400078e0a16 */
[----:B------:R-:W-:Y:S02]  /*ca50*/  IMAD.IADD R5, R5, 0x1, R7 ;  /* 0x0000000105057824 */ /* 0x000fe400078e0207 */
[----:B-1----:R-:W-:Y:S01]  /*ca60*/  IMAD R15, R20, R6, R15 ;  /* 0x00000006140f7224 */ /* 0x002fe200078e020f */
[----:B--2---:R-:W-:Y:S01]  /*ca70*/  I2FP.F32.U32 R6, R13 ;  /* 0x0000000d00067245 */ /* 0x004fe20000201000 */
[----:B------:R-:W0:Y:S01]  /*ca80*/  LDC R20, c[0x0][0x148] ;  /* 0x00005200ff147b82 */ /* 0x000e220000000800 */
[--C-:B------:R-:W-:Y:S02]  /*ca90*/  SHF.R.U64 R21, R4, UR4, R5.reuse ;  /* 0x0000000404157c19 */ /* 0x100fe40008001205 */
[----:B------:R-:W-:Y:S01]  /*caa0*/  SHF.R.U32.HI R4, RZ, UR4, R5 ;  /* 0x00000004ff047c19 */ /* 0x000fe20008011605 */
[----:B------:R-:W-:Y:S01]  /*cab0*/  FMUL R6, R6, UR5 ;  /* 0x0000000506067c20 */ /* 0x000fe20008400000 */
[----:B------:R-:W-:-:S02]  /*cac0*/  ULDC UR4, c[0x0][0x608] ;  /* 0x0001820000047ab9 */ /* 0x000fc40000000800 */
[--C-:B------:R-:W-:Y:S01]  /*cad0*/  SHF.R.U64 R23, R21, UR4, R4.reuse ;  /* 0x0000000415177c19 */ /* 0x100fe20008001204 */
[----:B------:R1:W2:Y:S01]  /*cae0*/  F2I.U32.TRUNC.NTZ R24, R6 ;  /* 0x0000000600187305 */ /* 0x0002a2000020f000 */
[----:B------:R-:W-:Y:S01]  /*caf0*/  SHF.R.U32.HI R4, RZ, UR4, R4 ;  /* 0x00000004ff047c19 */ /* 0x000fe20008011604 */
[----:B------:R-:W-:-:S03]  /*cb00*/  ULDC UR4, c[0x0][0x658] ;  /* 0x0001960000047ab9 */ /* 0x000fc60000000800 */
[--C-:B------:R-:W-:Y:S02]  /*cb10*/  SHF.R.U64 R22, R23, UR4, R4.reuse ;  /* 0x0000000417167c19 */ /* 0x100fe40008001204 */
[----:B------:R-:W-:-:S03]  /*cb20*/  SHF.R.U32.HI R25, RZ, UR4, R4 ;  /* 0x00000004ff197c19 */ /* 0x000fc60008011604 */
[----:B------:R-:W-:Y:S02]  /*cb30*/  IMAD.MOV.U32 R4, RZ, RZ, R22 ;  /* 0x000000ffff047224 */ /* 0x000fe400078e0016 */
[----:B------:R-:W-:Y:S01]  /*cb40*/  IMAD.MOV.U32 R5, RZ, RZ, R25 ;  /* 0x000000ffff057224 */ /* 0x000fe200078e0019 */
[----:B-1----:R-:W-:Y:S06]  /*cb50*/  @!P0 BRA `(.L_x_270) ;  /* 0x0000000000288947 */ /* 0x002fec0003800000 */
        /* <DEDUP_REMOVED lines=10> */
.L_x_270:
[----:B------:R-:W-:Y:S01]  /*cc00*/  ISETP.NE.AND P0, PT, R2, 0x1, PT ;  /* 0x000000010200780c */ /* 0x000fe20003f05270 */
[----:B------:R-:W-:Y:S01]  /*cc10*/  ULDC UR4, c[0x0][0x648] ;  /* 0x0001920000047ab9 */ /* 0x000fe20000000800 */
[----:B------:R-:W-:Y:S01]  /*cc20*/  LOP3.LUT R23, R23, UR17, RZ, 0xc0, !PT ;  /* 0x0000001117177c12 */ /* 0x000fe2000f8ec0ff */
[----:B--2---:R-:W-:Y:S01]  /*cc30*/  IMAD.MOV R24, RZ, RZ, -R24 ;  /* 0x000000ffff187224 */ /* 0x004fe200078e0a18 */
[----:B------:R-:W-:Y:S01]  /*cc40*/  SHF.R.U64 R4, R4, UR4, R5 ;  /* 0x0000000404047c19 */ /* 0x000fe20008001205 */
[----:B------:R-:W-:Y:S01]  /*cc50*/  ULDC UR4, c[0x0][0x638] ;  /* 0x00018e0000047ab9 */ /* 0x000fe20000000800 */
[----:B------:R-:W-:Y:S01]  /*cc60*/  LOP3.LUT R21, R21, UR16, RZ, 0xc0, !PT ;  /* 0x0000001015157c12 */ /* 0x000fe2000f8ec0ff */
[----:B------:R-:W-:Y:S01]  /*cc70*/  ULDC UR5, c[0x0][0x610] ;  /* 0x0001840000057ab9 */ /* 0x000fe20000000800 */
[----:B------:R-:W-:Y:S02]  /*cc80*/  IMAD.MOV.U32 R6, RZ, RZ, R14 ;  /* 0x000000ffff067224 */ /* 0x000fe400078e000e */
[----:B------:R-:W-:-:S02]  /*cc90*/  IMAD.MOV R5, RZ, RZ, -R4 ;  /* 0x000000ffff057224 */ /* 0x000fc400078e0a04 */
[----:B------:R-:W-:Y:S02]  /*cca0*/  IMAD R4, R4, UR18, R23 ;  /* 0x0000001204047c24 */ /* 0x000fe4000f8e0217 */
[----:B0-----:R-:W-:Y:S02]  /*ccb0*/  @P0 IMAD R15, R20, R24, R13 ;  /* 0x00000018140f0224 */ /* 0x001fe400078e020d */
[----:B------:R-:W-:Y:S01]  /*ccc0*/  IMAD R22, R5, UR4, R22 ;  /* 0x0000000405167c24 */ /* 0x000fe2000f8e0216 */
[----:B------:R-:W-:Y:S01]  /*ccd0*/  ULDC UR4, c[0x0][0x600] ;  /* 0x0001800000047ab9 */ /* 0x000fe20000000800 */
[----:B------:R-:W-:Y:S02]  /*cce0*/  IMAD R15, R4, UR5, R15 ;  /* 0x00000005040f7c24 */ /* 0x000fe4000f8e020f */
[----:B------:R-:W-:Y:S02]  /*ccf0*/  IMAD R22, R22, UR4, R21 ;  /* 0x0000000416167c24 */ /* 0x000fe4000f8e0215 */
[----:B------:R-:W-:-:S03]  /*cd00*/  IMAD.MOV.U32 R4, RZ, RZ, 0x1 ;  /* 0x00000001ff047424 */ /* 0x000fc600078e00ff */
[----:B------:R-:W-:Y:S02]  /*cd10*/  SEL R20, R22, R15, !P0 ;  /* 0x0000000f16147207 */ /* 0x000fe40004000000 */
[----:B------:R-:W-:-:S07]  /*cd20*/  SEL R13, R15, R22, !P0 ;  /* 0x000000160f0d7207 */ /* 0x000fce0004000000 */
.L_x_268:
[----:B------:R-:W-:Y:S05]  /*cd30*/  BSYNC B1 ;  /* 0x0000000000017941 */ /* 0x000fea0003800000 */
.L_x_267:
[----:B------:R-:W-:-:S13]  /*cd40*/  LOP3.LUT P0, RZ, R4, 0xff, RZ, 0xc0, !PT ;  /* 0x000000ff04ff7812 */ /* 0x000fda000780c0ff */
[----:B------:R-:W-:Y:S05]  /*cd50*/  @P0 BRA `(.L_x_271) ;  /* 0xfffffff4003c0947 */ /* 0x000fea000383ffff */
[----:B------:R-:W-:Y:S05]  /*cd60*/  BSYNC B0 ;  /* 0x0000000000007941 */ /* 0x000fea0003800000 */
.L_x_260:
[----:B------:R-:W-:-:S03]  /*cd70*/  UMOV UR4, 0xffffffff ;  /* 0xffffffff00047882 */ /* 0x000fc60000000000 */
[----:B------:R-:W-:Y:S05]  /*cd80*/  BRA.DIV UR4, `(.L_x_272) ;  /* 0x00000006043c7947 */ /* 0x000fea000b800000 */
[----:B------:R-:W-:-:S13]  /*cd90*/  ELECT P6, URZ, PT ;  /* 0x00000000003f782f */ /* 0x000fda00038c0000 */
.L_x_287:
[----:B------:R-:W-:Y:S04]  /*cda0*/  BSSY B0, `(.L_x_273) ;  /* 0x0000034000007945 */ /* 0x000fe80003800000 */
[----:B------:R-:W-:Y:S05]  /*cdb0*/  @!P6 BRA `(.L_x_274) ;  /* 0x0000000000c8e947 */ /* 0x000fea0003800000 */
[----:B------:R-:W-:-:S04]  /*cdc0*/  LOP3.LUT R19, R19, 0x2, RZ, 0xfc, !PT ;  /* 0x0000000213137812 */ /* 0x000fc800078efcff */
[----:B------:R-:W-:-:S13]  /*cdd0*/  ISETP.NE.AND P0, PT, R19, 0x3, PT ;  /* 0x000000031300780c */ /* 0x000fda0003f05270 */
[----:B------:R-:W-:Y:S05]  /*cde0*/  @!P0 BRA `(.L_x_275) ;  /* 0x0000000000048947 */ /* 0x000fea0003800000 */
[----:B------:R-:W-:Y:S01]  /*cdf0*/  BPT.TRAP 0x1 ;  /* 0x000000040000795c */ /* 0x000fe20000300000 */
.L_x_275:
[----:B------:R-:W0:Y:S01]  /*ce00*/  S2R R5, SR_CgaCtaId ;  /* 0x0000000000057919 */ /* 0x000e220000008800 */
[----:B------:R-:W-:Y:S02]  /*ce10*/  MOV R2, 0x400 ;  /* 0x0000040000027802 */ /* 0x000fe40000000f00 */
[----:B------:R-:W-:Y:S02]  /*ce20*/  SHF.L.U32 R4, R0, 0x1f, RZ ;  /* 0x0000001f00047819 */ /* 0x000fe400000006ff */
[----:B0-----:R-:W-:-:S05]  /*ce30*/  LEA R2, R5, R2, 0x18 ;  /* 0x0000000205027211 */ /* 0x001fca00078ec0ff */
[----:B------:R-:W-:-:S04]  /*ce40*/  VIADD R2, R2, 0x28 ;  /* 0x0000002802027836 */ /* 0x000fc80000000000 */
[C---:B------:R-:W-:Y:S02]  /*ce50*/  IMAD R7, R3.reuse, 0x8, R2 ;  /* 0x0000000803077824 */ /* 0x040fe400078e0202 */
[----:B------:R-:W-:Y:S02]  /*ce60*/  VIADD R3, R3, 0x1 ;  /* 0x0000000103037836 */ /* 0x000fe40000000000 */
[----:B------:R-:W0:Y:S03]  /*ce70*/  SYNCS.PHASECHK.TRANS64.TRYWAIT P0, [R7+URZ], R4 ;  /* 0x00000004070075a7 */ /* 0x000e26000800017f */
[----:B------:R-:W-:-:S04]  /*ce80*/  ISETP.NE.AND P1, PT, R3, 0x5, PT ;  /* 0x000000050300780c */ /* 0x000fc80003f25270 */
[----:B------:R-:W-:Y:S02]  /*ce90*/  SEL R5, RZ, 0x1, P1 ;  /* 0x00000001ff057807 */ /* 0x000fe40000800000 */
[----:B------:R-:W-:Y:S02]  /*cea0*/  SEL R3, R3, RZ, P1 ;  /* 0x000000ff03037207 */ /* 0x000fe40000800000 */
[----:B------:R-:W-:-:S03]  /*ceb0*/  LOP3.LUT R6, R0, R5, RZ, 0x3c, !PT ;  /* 0x0000000500067212 */ /* 0x000fc600078e3cff */
[----:B------:R-:W-:Y:S01]  /*cec0*/  IMAD R8, R3, 0x8, R2 ;  /* 0x0000000803087824 */ /* 0x000fe200078e0202 */
[----:B------:R-:W-:Y:S01]  /*ced0*/  SHF.L.U32 R5, R6, 0x1f, RZ ;  /* 0x0000001f06057819 */ /* 0x000fe200000006ff */
[----:B0-----:R-:W-:Y:S06]  /*cee0*/  @!P0 BRA `(.L_x_276) ;  /* 0x0000000400048947 */ /* 0x001fec0003800000 */
.L_x_288:
[----:B------:R-:W1:Y:S01]  /*cef0*/  SYNCS.PHASECHK.TRANS64.TRYWAIT P0, [R8+URZ], R5 ;  /* 0x00000005080075a7 */ /* 0x000e62000800017f */
[----:B------:R-:W-:-:S05]  /*cf00*/  VIADD R0, R3, 0x1 ;  /* 0x0000000103007836 */ /* 0x000fca0000000000 */
[----:B------:R-:W-:-:S04]  /*cf10*/  ISETP.NE.AND P1, PT, R0, 0x5, PT ;  /* 0x000000050000780c */ /* 0x000fc80003f25270 */
[----:B------:R-:W-:Y:S02]  /*cf20*/  SEL R3, RZ, 0x1, P1 ;  /* 0x00000001ff037807 */ /* 0x000fe40000800000 */
[----:B0-----:R-:W-:Y:S02]  /*cf30*/  SEL R7, R0, RZ, P1 ;  /* 0x000000ff00077207 */ /* 0x001fe40000800000 */
[----:B------:R-:W-:-:S03]  /*cf40*/  LOP3.LUT R6, R6, R3, RZ, 0x3c, !PT ;  /* 0x0000000306067212 */ /* 0x000fc600078e3cff */
[----:B------:R-:W-:Y:S01]  /*cf50*/  IMAD R9, R7, 0x8, R2 ;  /* 0x0000000807097824 */ /* 0x000fe200078e0202 */
[----:B------:R-:W-:Y:S01]  /*cf60*/  SHF.L.U32 R4, R6, 0x1f, RZ ;  /* 0x0000001f06047819 */ /* 0x000fe200000006ff */
[----:B-1----:R-:W-:Y:S06]  /*cf70*/  @!P0 BRA `(.L_x_277) ;  /* 0x0000000000f48947 */ /* 0x002fec0003800000 */
.L_x_289:
[----:B------:R-:W1:Y:S01]  /*cf80*/  SYNCS.PHASECHK.TRANS64.TRYWAIT P0, [R9+URZ], R4 ;  /* 0x00000004090075a7 */ /* 0x000e62000800017f */
[----:B------:R-:W-:-:S05]  /*cf90*/  VIADD R0, R7, 0x1 ;  /* 0x0000000107007836 */ /* 0x000fca0000000000 */
[----:B------:R-:W-:-:S04]  /*cfa0*/  ISETP.NE.AND P1, PT, R0, 0x5, PT ;  /* 0x000000050000780c */ /* 0x000fc80003f25270 */
[----:B------:R-:W-:Y:S02]  /*cfb0*/  SEL R3, RZ, 0x1, P1 ;  /* 0x00000001ff037807 */ /* 0x000fe40000800000 */
[----:B------:R-:W-:Y:S02]  /*cfc0*/  SEL R7, R0, RZ, P1 ;  /* 0x000000ff00077207 */ /* 0x000fe40000800000 */
[----:B------:R-:W-:-:S03]  /*cfd0*/  LOP3.LUT R11, R6, R3, RZ, 0x3c, !PT ;  /* 0x00000003060b7212 */ /* 0x000fc600078e3cff */
[----:B------:R-:W-:Y:S01]  /*cfe0*/  IMAD R6, R7, 0x8, R2 ;  /* 0x0000000807067824 */ /* 0x000fe200078e0202 */
[----:B0-----:R-:W-:Y:S01]  /*cff0*/  SHF.L.U32 R5, R11, 0x1f, RZ ;  /* 0x0000001f0b057819 */ /* 0x001fe200000006ff */
[----:B-1----:R-:W-:Y:S06]  /*d000*/  @!P0 BRA `(.L_x_278) ;  /* 0x0000000000e48947 */ /* 0x002fec0003800000 */
.L_x_290:
[----:B------:R-:W1:Y:S01]  /*d010*/  SYNCS.PHASECHK.TRANS64.TRYWAIT P0, [R6+URZ], R5 ;  /* 0x00000005060075a7 */ /* 0x000e62000800017f */
[----:B------:R-:W-:-:S05]  /*d020*/  VIADD R0, R7, 0x1 ;  /* 0x0000000107007836 */ /* 0x000fca0000000000 */
[----:B------:R-:W-:-:S04]  /*d030*/  ISETP.NE.AND P1, PT, R0, 0x5, PT ;  /* 0x000000050000780c */ /* 0x000fc80003f25270 */
[----:B0-----:R-:W-:Y:S02]  /*d040*/  SEL R4, RZ, 0x1, P1 ;  /* 0x00000001ff047807 */ /* 0x001fe40000800000 */
[----:B------:R-:W-:Y:S02]  /*d050*/  SEL R3, R0, RZ, P1 ;  /* 0x000000ff00037207 */ /* 0x000fe40000800000 */
[----:B------:R-:W-:Y:S01]  /*d060*/  LOP3.LUT R0, R11, R4, RZ, 0x3c, !PT ;  /* 0x000000040b007212 */ /* 0x000fe200078e3cff */
[----:B-1----:R-:W-:Y:S06]  /*d070*/  @!P0 BRA `(.L_x_279) ;  /* 0x0000000000dc8947 */ /* 0x002fec0003800000 */
.L_x_291:
[----:B------:R-:W-:Y:S01]  /*d080*/  IMAD R3, R3, 0x8, R2 ;  /* 0x0000000803037824 */ /* 0x000fe200078e0202 */
[----:B------:R-:W-:-:S07]  /*d090*/  SHF.L.U32 R0, R0, 0x1f, RZ ;  /* 0x0000001f00007819 */ /* 0x000fce00000006ff */
.L_x_280:
[----:B-1----:R1:W2:Y:S02]  /*d0a0*/  SYNCS.PHASECHK.TRANS64.TRYWAIT P0, [R3+URZ], R0 ;  /* 0x00000000030075a7 */ /* 0x0022a4000800017f */
[----:B--2---:R-:W-:Y:S05]  /*d0b0*/  @!P0 NANOSLEEP.SYNCS 0x989680 ;  /* 0x009896800000895d */ /* 0x004fea0003900000 */
[----:B------:R-:W2:Y:S02]  /*d0c0*/  @!P0 SYNCS.PHASECHK.TRANS64 P0, [R3+URZ], R0 ;  /* 0x00000000030085a7 */ /* 0x000ea4000800007f */
[----:B--2---:R-:W-:Y:S05]  /*d0d0*/  @!P0 BRA `(.L_x_280) ;  /* 0xfffffffc00f08947 */ /* 0x004fea000383ffff */
.L_x_274:
[----:B------:R-:W-:Y:S05]  /*d0e0*/  BSYNC B0 ;  /* 0x0000000000007941 */ /* 0x000fea0003800000 */
.L_x_273:
[----:B------:R-:W-:Y:S05]  /*d0f0*/  EXIT ;  /* 0x000000000000794d */ /* 0x000fea0003800000 */
.L_x_21:
[----:B----4-:R4:W0:Y:S02]  /*d100*/  SYNCS.PHASECHK.TRANS64.TRYWAIT P1, [R3+URZ], R0 ;  /* 0x00000000030075a7 */ /* 0x010824000802017f */
[----:B0-----:R-:W-:Y:S05]  /*d110*/  @!P1 NANOSLEEP.SYNCS 0x989680 ;  /* 0x009896800000995d */ /* 0x001fea0003900000 */
[----:B------:R-:W0:Y:S02]  /*d120*/  @!P1 SYNCS.PHASECHK.TRANS64 P1, [R3+URZ], R0 ;  /* 0x00000000030095a7 */ /* 0x000e24000802007f */
[----:B0-----:R-:W-:Y:S05]  /*d130*/  @!P1 BRA `(.L_x_21) ;  /* 0xfffffffc00f09947 */ /* 0x001fea000383ffff */
[----:B------:R-:W-:Y:S05]  /*d140*/  BRA `(.L_x_20) ;  /* 0xffffff4000e87947 */ /* 0x000fea000383ffff */
.L_x_26:
[----:B-1----:R-:W-:-:S04]  /*d150*/  IMAD.U32 R6, RZ, RZ, UR7 ;  /* 0x00000007ff067e24 */ /* 0x002fc8000f8e00ff */
[----:B------:R1:W3:Y:S03]  /*d160*/  SYNCS.PHASECHK.TRANS64.TRYWAIT P1, [R6+URZ], R5 ;  /* 0x00000005060075a7 */ /* 0x0002e6000802017f */
[----:B---3--:R-:W-:Y:S05]  /*d170*/  @!P1 NANOSLEEP.SYNCS 0x989680 ;  /* 0x009896800000995d */ /* 0x008fea0003900000 */
[----:B------:R-:W3:Y:S02]  /*d180*/  @!P1 SYNCS.PHASECHK.TRANS64 P1, [R6+URZ], R5 ;  /* 0x00000005060095a7 */ /* 0x000ee4000802007f */
[----:B---3--:R-:W-:Y:S05]  /*d190*/  @!P1 BRA `(.L_x_26) ;  /* 0xfffffffc00ec9947 */ /* 0x008fea000383ffff */
[----:B------:R-:W-:Y:S05]  /*d1a0*/  BRA `(.L_x_25) ;  /* 0xffffff5800ac7947 */ /* 0x000fea000383ffff */
.L_x_261:
[----:B------:R-:W-:Y:S01]  /*d1b0*/  BSSY B1, `(.L_x_281) ;  /* 0x0000006000017945 */ /* 0x000fe20003800000 */
[----:B------:R-:W-:-:S07]  /*d1c0*/  IMAD.MOV.U32 R15, RZ, RZ, -0x1 ;  /* 0xffffffffff0f7424 */ /* 0x000fce00078e00ff */
[----:B------:R-:W-:Y:S05]  /*d1d0*/  WARPSYNC.COLLECTIVE R15, `(.L_x_282) ;  /* 0x000000000f0c7348 */ /* 0x000fea0003c00000 */
[----:B------:R-:W-:Y:S02]  /*d1e0*/  ELECT P6, UR62, PT ;  /* 0x00000000003e782f */ /* 0x000fe400038c0000 */
[----:B------:R-:W-:Y:S01]  /*d1f0*/  MOV R14, UR62 ;  /* 0x0000003e000e7c02 */ /* 0x000fe20008000f00 */
[----:B------:R-:W-:Y:S10]  /*d200*/  ENDCOLLECTIVE ;  /* 0x000000000000791b */ /* 0x000ff40003800000 */
.L_x_282:
[----:B------:R-:W-:Y:S05]  /*d210*/  BSYNC B1 ;  /* 0x0000000000017941 */ /* 0x000fea0003800000 */
.L_x_281:
[----:B------:R-:W-:Y:S05]  /*d220*/  BRA `(.L_x_283) ;  /* 0xfffffff000147947 */ /* 0x000fea000383ffff */
.L_x_264:
[----:B0-----:R0:W1:Y:S02]  /*d230*/  SYNCS.PHASECHK.TRANS64.TRYWAIT P0, [R20+URZ+0x28], R7 ;  /* 0x00002807140075a7 */ /* 0x001064000800017f */
[----:B-1----:R-:W-:Y:S05]  /*d240*/  @!P0 NANOSLEEP.SYNCS 0x989680 ;  /* 0x009896800000895d */ /* 0x002fea0003900000 */
[----:B------:R-:W1:Y:S02]  /*d250*/  @!P0 SYNCS.PHASECHK.TRANS64 P0, [R20+URZ+0x28], R7 ;  /* 0x00002807140085a7 */ /* 0x000e64000800007f */
[----:B-1----:R-:W-:Y:S05]  /*d260*/  @!P0 BRA `(.L_x_264) ;  /* 0xfffffffc00f08947 */ /* 0x002fea000383ffff */
[----:B------:R-:W-:Y:S05]  /*d270*/  BRA `(.L_x_284) ;  /* 0xfffffff000507947 */ /* 0x000fea000383ffff */
.L_x_272:
[----:B------:R-:W-:Y:S01]  /*d280*/  BSSY B0, `(.L_x_285) ;  /* 0x0000006000007945 */ /* 0x000fe20003800000 */
[----:B------:R-:W-:-:S07]  /*d290*/  IMAD.MOV.U32 R15, RZ, RZ, -0x1 ;  /* 0xffffffffff0f7424 */ /* 0x000fce00078e00ff */
[----:B------:R-:W-:Y:S05]  /*d2a0*/  WARPSYNC.COLLECTIVE R15, `(.L_x_286) ;  /* 0x000000000f0c7348 */ /* 0x000fea0003c00000 */
[----:B------:R-:W-:Y:S02]  /*d2b0*/  ELECT P6, UR62, PT ;  /* 0x00000000003e782f */ /* 0x000fe400038c0000 */
[----:B------:R-:W-:Y:S01]  /*d2c0*/  MOV R14, UR62 ;  /* 0x0000003e000e7c02 */ /* 0x000fe20008000f00 */
[----:B------:R-:W-:Y:S10]  /*d2d0*/  ENDCOLLECTIVE ;  /* 0x000000000000791b */ /* 0x000ff40003800000 */
.L_x_286:
[----:B------:R-:W-:Y:S05]  /*d2e0*/  BSYNC B0 ;  /* 0x0000000000007941 */ /* 0x000fea0003800000 */
.L_x_285:
[----:B------:R-:W-:Y:S05]  /*d2f0*/  BRA `(.L_x_287) ;  /* 0xfffffff800a87947 */ /* 0x000fea000383ffff */
.L_x_276:
[----:B0-----:R0:W1:Y:S02]  /*d300*/  SYNCS.PHASECHK.TRANS64.TRYWAIT P0, [R7+URZ], R4 ;  /* 0x00000004070075a7 */ /* 0x001064000800017f */
[----:B-1----:R-:W-:Y:S05]  /*d310*/  @!P0 NANOSLEEP.SYNCS 0x989680 ;  /* 0x009896800000895d */ /* 0x002fea0003900000 */
[----:B------:R-:W1:Y:S02]  /*d320*/  @!P0 SYNCS.PHASECHK.TRANS64 P0, [R7+URZ], R4 ;  /* 0x00000004070085a7 */ /* 0x000e64000800007f */
[----:B-1----:R-:W-:Y:S05]  /*d330*/  @!P0 BRA `(.L_x_276) ;  /* 0xfffffffc00f08947 */ /* 0x002fea000383ffff */
[----:B------:R-:W-:Y:S05]  /*d340*/  BRA `(.L_x_288) ;  /* 0xfffffff800e87947 */ /* 0x000fea000383ffff */
.L_x_277:
[----:B0-----:R0:W1:Y:S02]  /*d350*/  SYNCS.PHASECHK.TRANS64.TRYWAIT P0, [R8+URZ], R5 ;  /* 0x00000005080075a7 */ /* 0x001064000800017f */
[----:B-1----:R-:W-:Y:S05]  /*d360*/  @!P0 NANOSLEEP.SYNCS 0x989680 ;  /* 0x009896800000895d */ /* 0x002fea0003900000 */
[----:B------:R-:W1:Y:S02]  /*d370*/  @!P0 SYNCS.PHASECHK.TRANS64 P0, [R8+URZ], R5 ;  /* 0x00000005080085a7 */ /* 0x000e64000800007f */
[----:B-1----:R-:W-:Y:S05]  /*d380*/  @!P0 BRA `(.L_x_277) ;  /* 0xfffffffc00f08947 */ /* 0x002fea000383ffff */
[----:B------:R-:W-:Y:S05]  /*d390*/  BRA `(.L_x_289) ;  /* 0xfffffff800f87947 */ /* 0x000fea000383ffff */
.L_x_278:
[----:B0-----:R0:W1:Y:S02]  /*d3a0*/  SYNCS.PHASECHK.TRANS64.TRYWAIT P0, [R9+URZ], R4 ;  /* 0x00000004090075a7 */ /* 0x001064000800017f */
[----:B-1----:R-:W-:Y:S05]  /*d3b0*/  @!P0 NANOSLEEP.SYNCS 0x989680 ;  /* 0x009896800000895d */ /* 0x002fea0003900000 */
[----:B------:R-:W1:Y:S02]  /*d3c0*/  @!P0 SYNCS.PHASECHK.TRANS64 P0, [R9+URZ], R4 ;  /* 0x00000004090085a7 */ /* 0x000e64000800007f */
[----:B-1----:R-:W-:Y:S05]  /*d3d0*/  @!P0 BRA `(.L_x_278) ;  /* 0xfffffffc00f08947 */ /* 0x002fea000383ffff */
[----:B------:R-:W-:Y:S05]  /*d3e0*/  BRA `(.L_x_290) ;  /* 0xfffffffc00087947 */ /* 0x000fea000383ffff */
.L_x_279:
[----:B0-----:R0:W1:Y:S02]  /*d3f0*/  SYNCS.PHASECHK.TRANS64.TRYWAIT P0, [R6+URZ], R5 ;  /* 0x00000005060075a7 */ /* 0x001064000800017f */
[----:B-1----:R-:W-:Y:S05]  /*d400*/  @!P0 NANOSLEEP.SYNCS 0x989680 ;  /* 0x009896800000895d */ /* 0x002fea0003900000 */
[----:B------:R-:W1:Y:S02]  /*d410*/  @!P0 SYNCS.PHASECHK.TRANS64 P0, [R6+URZ], R5 ;  /* 0x00000005060085a7 */ /* 0x000e64000800007f */
[----:B-1----:R-:W-:Y:S05]  /*d420*/  @!P0 BRA `(.L_x_279) ;  /* 0xfffffffc00f08947 */ /* 0x002fea000383ffff */
[----:B------:R-:W-:Y:S05]  /*d430*/  BRA `(.L_x_291) ;  /* 0xfffffffc00107947 */ /* 0x000fea000383ffff */
.L_x_292:
[----:B------:R-:W-:-:S00]  /*d440*/  BRA `(.L_x_292) ;  /* 0xfffffffc00fc7947 */ /* 0x000fc0000383ffff */
[----:B------:R-:W-:-:S00]  /*d450*/  NOP ;  /* 0x0000000000007918 */ /* 0x000fc00000000000 */
        /* <DEDUP_REMOVED lines=10> */
.L_x_293:


//--------------------- .nv.global.init           --------------------------
	.section	.nv.global.init,"aw",@progbits
.nv.global.init:
	.type		$str$22,@object
	.size		$str$22,($str$23 - $str$22)
$str$22:
        /*0000*/ 	.byte	0x6b, 0x5f, 0x74, 0x69, 0x6c, 0x65, 0x5f, 0x63, 0x6f, 0x75, 0x6e, 0x74, 0x20, 0x3e, 0x3d, 0x20
        /*0010*/ 	.byte	0x31, 0x00
	.type		$str$23,@object
	.size		$str$23,(__unnamed_1 - $str$23)
$str$23:
        /*0012*/ 	.byte	0x2f, 0x74, 0x6d, 0x70, 0x2f, 0x63, 0x75, 0x74, 0x6c, 0x61, 0x73, 0x73, 0x5f, 0x73, 0x77, 0x65
        /*0022*/ 	.byte	0x65, 0x70, 0x5f, 0x73, 0x72, 0x63, 0x2f, 0x69, 0x6e, 0x63, 0x6c, 0x75, 0x64, 0x65, 0x2f, 0x63
        /*0032*/ 	.byte	0x75, 0x74, 0x6c, 0x61, 0x73, 0x73, 0x2f, 0x67, 0x65, 0x6d, 0x6d, 0x2f, 0x63, 0x6f, 0x6c, 0x6c
        /*0042*/ 	.byte	0x65, 0x63, 0x74, 0x69, 0x76, 0x65, 0x2f, 0x73, 0x6d, 0x39, 0x30, 0x5f, 0x6d, 0x6d, 0x61, 0x5f
        /*0052*/ 	.byte	0x74, 0x6d, 0x61, 0x5f, 0x67, 0x6d, 0x6d, 0x61, 0x5f, 0x73, 0x73, 0x5f, 0x77, 0x61, 0x72, 0x70
        /*0062*/ 	.byte	0x73, 0x70, 0x65, 0x63, 0x69, 0x61, 0x6c, 0x69, 0x7a, 0x65, 0x64, 0x2e, 0x68, 0x70, 0x70, 0x00
	.type		__unnamed_1,@object
	.size		__unnamed_1,(.L_0 - __unnamed_1)
__unnamed_1:
        /*0072*/ 	.byte	0x76, 0x6f, 0x69, 0x64, 0x20, 0x63, 0x75, 0x74, 0x6c, 0x61, 0x73, 0x73, 0x3a, 0x3a, 0x67, 0x65
        /* <DEDUP_REMOVED lines=180> */
        /*0bc2*/ 	.byte	0x69, 0x74, 0x79, 0x5d, 0x00
.L_0:


//--------------------- .nv.shared._ZN7cutlass13device_kernelINS_4gemm6kernel13GemmUniversalIN4cute5tupleIJiiiiEEENS1_10collective13CollectiveMmaINS1_34MainloopSm90TmaGmmaWarpSpecializedILi5ENS5_IJNS4_1CILi2EEENSA_ILi1EEESC_EEENS1_35KernelTmaWarpSpecializedCooperativeEEENS5_IJNSA_ILi192EEENSA_ILi112EEENSA_ILi64EEEEEENS_6half_tENS5_IJlSC_lEEESK_SL_NS4_8TiledMMAINS4_8MMA_AtomIJNS4_4SM904GMMA25MMA_64x16x16_F32F16F16_SSILNSP_5MajorE0ELSR_0ELNSP_7ScaleInE1ELSS_1EEEEEENS4_6LayoutISD_NS5_IJSC_NSA_ILi0EEESW_EEEEENS5_IJNS4_10UnderscoreESZ_SZ_EEEEENS4_13SM90_TMA_LOADENS4_14ComposedLayoutINS4_7SwizzleILi3ELi4ELi3EEENS4_18smem_ptr_flag_bitsILi16EEENSV_INS5_IJNSA_ILi8EEESI_EEENS5_IJSI_SC_EEEEEEEvNS4_8identityENS4_23SM90_TMA_LOAD_MULTICASTES1C_vS1D_EENS_8epilogue10collective6detail29Sm90TmaWarpSpecializedAdapterINS1H_15DefaultEpilogueISK_SL_SL_NS1G_6thread17LinearCombinationISK_Li1EffLNS1L_9ScaleType4KindE0ELNS_15FloatRoundStyleE2ESK_EENS1_15EpilogueDefaultEEEEEvvEEEEvNT_6ParamsE --------------------------
	.section	.nv.shared._ZN7cutlass13device_kernelINS_4gemm6kernel13GemmUniversalIN4cute5tupleIJiiiiEEENS1_10collective13CollectiveMmaINS1_34MainloopSm90TmaGmmaWarpSpecializedILi5ENS5_IJNS4_1CILi2EEENSA_ILi1EEESC_EEENS1_35KernelTmaWarpSpecializedCooperativeEEENS5_IJNSA_ILi192EEENSA_ILi112EEENSA_ILi64EEEEEENS_6half_tENS5_IJlSC_lEEESK_SL_NS4_8TiledMMAINS4_8MMA_AtomIJNS4_4SM904GMMA25MMA_64x16x16_F32F16F16_SSILNSP_5MajorE0ELSR_0ELNSP_7ScaleInE1ELSS_1EEEEEENS4_6LayoutISD_NS5_IJSC_NSA_ILi0EEESW_EEEEENS5_IJNS4_10UnderscoreESZ_SZ_EEEEENS4_13SM90_TMA_LOADENS4_14ComposedLayoutINS4_7SwizzleILi3ELi4ELi3EEENS4_18smem_ptr_flag_bitsILi16EEENSV_INS5_IJNSA_ILi8EEESI_EEENS5_IJSI_SC_EEEEEEEvNS4_8identityENS4_23SM90_TMA_LOAD_MULTICASTES1C_vS1D_EENS_8epilogue10collective6detail29Sm90TmaWarpSpecializedAdapterINS1H_15DefaultEpilogueISK_SL_SL_NS1G_6thread17LinearCombinationISK_Li1EffLNS1L_9ScaleType4KindE0ELNS_15FloatRoundStyleE2ESK_EENS1_15EpilogueDefaultEEEEEvvEEEEvNT_6ParamsE,"aw",@nobits
	.sectionflags	@""
	.align	16
	.zero		1024


//--------------------- .nv.shared.reserved.0     --------------------------
	.section	.nv.shared.reserved.0,"aw",@nobits
	.weak		__nv_reservedSMEM_offset_0_alias
	.size		__nv_reservedSMEM_offset_0_alias, 0, 0
	.other		__nv_reservedSMEM_offset_0_alias,@"STO_CUDA_RESERVED_SHARED STV_DEFAULT"
__nv_reservedSMEM_offset_0_alias:
	.zero		0


//--------------------- .nv.global                --------------------------
	.section	.nv.global,"aw",@nobits
.nv.global:
	.type		_ZN39_INTERNAL_e9e1af2e_4_k_cu_fcdaa784_33994cute1_E,@object
	.size		_ZN39_INTERNAL_e9e1af2e_4_k_cu_fcdaa784_33994cute1_E,(_ZN39_INTERNAL_e9e1af2e_4_k_cu_fcdaa784_33994cuda3std3__45__cpo6cbeginE - _ZN39_INTERNAL_e9e1af2e_4_k_cu_fcdaa784_33994cute1_E)
_ZN39_INTERNAL_e9e1af2e_4_k_cu_fcdaa784_33994cute1_E:
	.zero		1
	.type		_ZN39_INTERNAL_e9e1af2e_4_k_cu_fcdaa784_33994cuda3std3__45__cpo6cbeginE,@object
	.size		_ZN39_INTERNAL_e9e1af2e_4_k_cu_fcdaa784_33994cuda3std3__45__cpo6cbeginE,(_ZN39_INTERNAL_e9e1af2e_4_k_cu_fcdaa784_33994cuda3std3__48in_placeE - _ZN39_INTERNAL_e9e1af2e_4_k_cu_fcdaa784_33994cuda3std3__45__cpo6cbeginE)
_ZN39_INTERNAL_e9e1af2e_4_k_cu_fcdaa784_33994cuda3std3__45__cpo6cbeginE:
	.zero		1
	.type		_ZN39_INTERNAL_e9e1af2e_4_k_cu_fcdaa784_33994cuda3std3__48in_placeE,@object
	.size		_ZN39_INTERNAL_e9e1af2e_4_k_cu_fcdaa784_33994cuda3std3__48in_placeE,(_ZN39_INTERNAL_e9e1af2e_4_k_cu_fcdaa784_33994cuda3std6ranges3__45__cpo9iter_moveE - _ZN39_INTERNAL_e9e1af2e_4_k_cu_fcdaa784_33994cuda3std3__48in_placeE)
_ZN39_INTERNAL_e9e1af2e_4_k_cu_fcdaa784_33994cuda3std3__48in_placeE:
	.zero		1
	.type		_ZN39_INTERNAL_e9e1af2e_4_k_cu_fcdaa784_33994cuda3std6ranges3__45__cpo9iter_moveE,@object
	.size		_ZN39_INTERNAL_e9e1af2e_4_k_cu_fcdaa784_33994cuda3std6ranges3__45__cpo9iter_moveE,(_ZN39_INTERNAL_e9e1af2e_4_k_cu_fcdaa784_33994cuda3std3__45__cpo5beginE - _ZN39_INTERNAL_e9e1af2e_4_k_cu_fcdaa784_33994cuda3std6ranges3__45__cpo9iter_moveE)
_ZN39_INTERNAL_e9e1af2e_4_k_cu_fcdaa784_33994cuda3std6ranges3__45__cpo9iter_moveE:
	.zero		1
	.type		_ZN39_INTERNAL_e9e1af2e_4_k_cu_fcdaa784_33994cuda3std3__45__cpo5beginE,@object
	.size		_ZN39_INTERNAL_e9e1af2e_4_k_cu_fcdaa784_33994cuda3std3__45__cpo5beginE,(_ZN39_INTERNAL_e9e1af2e_4_k_cu_fcdaa784_33994cuda3std3__441_GLOBAL__N__e9e1af2e_4_k_cu_fcdaa784_33996ignoreE - _ZN39_INTERNAL_e9e1af2e_4_k_cu_fcdaa784_33994cuda3std3__45__cpo5beginE)
_ZN39_INTERNAL_e9e1af2e_4_k_cu_fcdaa784_33994cuda3std3__45__cpo5beginE:
	.zero		1
	.type		_ZN39_INTERNAL_e9e1af2e_4_k_cu_fcdaa784_33994cuda3std3__441_GLOBAL__N__e9e1af2e_4_k_cu_fcdaa784_33996ignoreE,@object
	.size		_ZN39_INTERNAL_e9e1af2e_4_k_cu_fcdaa784_33994cuda3std3__441_GLOBAL__N__e9e1af2e_4_k_cu_fcdaa784_33996ignoreE,(_ZN39_INTERNAL_e9e1af2e_4_k_cu_fcdaa784_33994cute7productE - _ZN39_INTERNAL_e9e1af2e_4_k_cu_fcdaa784_33994cuda3std3__441_GLOBAL__N__e9e1af2e_4_k_cu_fcdaa784_33996ignoreE)
_ZN39_INTERNAL_e9e1af2e_4_k_cu_fcdaa784_33994cuda3std3__441_GLOBAL__N__e9e1af2e_4_k_cu_fcdaa784_33996ignoreE:
	.zero		1
	.type		_ZN39_INTERNAL_e9e1af2e_4_k_cu_fcdaa784_33994cute7productE,@object
	.size		_ZN39_INTERNAL_e9e1af2e_4_k_cu_fcdaa784_33994cute7productE,(_ZN39_INTERNAL_e9e1af2e_4_k_cu_fcdaa784_33994cuda3std3__45__cpo3endE - _ZN39_INTERNAL_e9e1af2e_4_k_cu_fcdaa784_33994cute7productE)
_ZN39_INTERNAL_e9e1af2e_4_k_cu_fcdaa784_33994cute7productE:
	.zero		1
	.type		_ZN39_INTERNAL_e9e1af2e_4_k_cu_fcdaa784_33994cuda3std3__45__cpo3endE,@object
	.size		_ZN39_INTERNAL_e9e1af2e_4_k_cu_fcdaa784_33994cuda3std3__45__cpo3endE,(_ZN39_INTERNAL_e9e1af2e_4_k_cu_fcdaa784_33994cuda3std3__419piecewise_constructE - _ZN39_INTERNAL_e9e1af2e_4_k_cu_fcdaa784_33994cuda3std3__45__cpo3endE)
_ZN39_INTERNAL_e9e1af2e_4_k_cu_fcdaa784_33994cuda3std3__45__cpo3endE:
	.zero		1
	.type		_ZN39_INTERNAL_e9e1af2e_4_k_cu_fcdaa784_33994cuda3std3__419piecewise_constructE,@object
	.size		_ZN39_INTERNAL_e9e1af2e_4_k_cu_fcdaa784_33994cuda3std3__419piecewise_constructE,(_ZN39_INTERNAL_e9e1af2e_4_k_cu_fcdaa784_33994cuda3std3__45__cpo4cendE - _ZN39_INTERNAL_e9e1af2e_4_k_cu_fcdaa784_33994cuda3std3__419piecewise_constructE)
_ZN39_INTERNAL_e9e1af2e_4_k_cu_fcdaa784_33994cuda3std3__419piecewise_constructE:
	.zero		1
	.type		_ZN39_INTERNAL_e9e1af2e_4_k_cu_fcdaa784_33994cuda3std3__45__cpo4cendE,@object
	.size		_ZN39_INTERNAL_e9e1af2e_4_k_cu_fcdaa784_33994cuda3std3__45__cpo4cendE,(_ZN39_INTERNAL_e9e1af2e_4_k_cu_fcdaa784_33994cuda3std6ranges3__45__cpo4swapE - _ZN39_INTERNAL_e9e1af2e_4_k_cu_fcdaa784_33994cuda3std3__45__cpo4cendE)
_ZN39_INTERNAL_e9e1af2e_4_k_cu_fcdaa784_33994cuda3std3__45__cpo4cendE:
	.zero		1
	.type		_ZN39_INTERNAL_e9e1af2e_4_k_cu_fcdaa784_33994cuda3std6ranges3__45__cpo4swapE,@object
	.size		_ZN39_INTERNAL_e9e1af2e_4_k_cu_fcdaa784_33994cuda3std6ranges3__45__cpo4swapE,(.L_8 - _ZN39_INTERNAL_e9e1af2e_4_k_cu_fcdaa784_33994cuda3std6ranges3__45__cpo4swapE)
_ZN39_INTERNAL_e9e1af2e_4_k_cu_fcdaa784_33994cuda3std6ranges3__45__cpo4swapE:
	.zero		1
.L_8:


//--------------------- .nv.constant0._ZN7cutlass13device_kernelINS_4gemm6kernel13GemmUniversalIN4cute5tupleIJiiiiEEENS1_10collective13CollectiveMmaINS1_34MainloopSm90TmaGmmaWarpSpecializedILi5ENS5_IJNS4_1CILi2EEENSA_ILi1EEESC_EEENS1_35KernelTmaWarpSpecializedCooperativeEEENS5_IJNSA_ILi192EEENSA_ILi112EEENSA_ILi64EEEEEENS_6half_tENS5_IJlSC_lEEESK_SL_NS4_8TiledMMAINS4_8MMA_AtomIJNS4_4SM904GMMA25MMA_64x16x16_F32F16F16_SSILNSP_5MajorE0ELSR_0ELNSP_7ScaleInE1ELSS_1EEEEEENS4_6LayoutISD_NS5_IJSC_NSA_ILi0EEESW_EEEEENS5_IJNS4_10UnderscoreESZ_SZ_EEEEENS4_13SM90_TMA_LOADENS4_14ComposedLayoutINS4_7SwizzleILi3ELi4ELi3EEENS4_18smem_ptr_flag_bitsILi16EEENSV_INS5_IJNSA_ILi8EEESI_EEENS5_IJSI_SC_EEEEEEEvNS4_8identityENS4_23SM90_TMA_LOAD_MULTICASTES1C_vS1D_EENS_8epilogue10collective6detail29Sm90TmaWarpSpecializedAdapterINS1H_15DefaultEpilogueISK_SL_SL_NS1G_6thread17LinearCombinationISK_Li1EffLNS1L_9ScaleType4KindE0ELNS_15FloatRoundStyleE2ESK_EENS1_15EpilogueDefaultEEEEEvvEEEEvNT_6ParamsE --------------------------
	.section	.nv.constant0._ZN7cutlass13device_kernelINS_4gemm6kernel13GemmUniversalIN4cute5tupleIJiiiiEEENS1_10collective13CollectiveMmaINS1_34MainloopSm90TmaGmmaWarpSpecializedILi5ENS5_IJNS4_1CILi2EEENSA_ILi1EEESC_EEENS1_35KernelTmaWarpSpecializedCooperativeEEENS5_IJNSA_ILi192EEENSA_ILi112EEENSA_ILi64EEEEEENS_6half_tENS5_IJlSC_lEEESK_SL_NS4_8TiledMMAINS4_8MMA_AtomIJNS4_4SM904GMMA25MMA_64x16x16_F32F16F16_SSILNSP_5MajorE0ELSR_0ELNSP_7ScaleInE1ELSS_1EEEEEENS4_6LayoutISD_NS5_IJSC_NSA_ILi0EEESW_EEEEENS5_IJNS4_10UnderscoreESZ_SZ_EEEEENS4_13SM90_TMA_LOADENS4_14ComposedLayoutINS4_7SwizzleILi3ELi4ELi3EEENS4_18smem_ptr_flag_bitsILi16EEENSV_INS5_IJNSA_ILi8EEESI_EEENS5_IJSI_SC_EEEEEEEvNS4_8identityENS4_23SM90_TMA_LOAD_MULTICASTES1C_vS1D_EENS_8epilogue10collective6detail29Sm90TmaWarpSpecializedAdapterINS1H_15DefaultEpilogueISK_SL_SL_NS1G_6thread17LinearCombinationISK_Li1EffLNS1L_9ScaleType4KindE0ELNS_15FloatRoundStyleE2ESK_EENS1_15EpilogueDefaultEEEEEvvEEEEvNT_6ParamsE,"a",@progbits
	.sectionflags	@""
	.align	4
.nv.constant0._ZN7cutlass13device_kernelINS_4gemm6kernel13GemmUniversalIN4cute5tupleIJiiiiEEENS1_10collective13CollectiveMmaINS1_34MainloopSm90TmaGmmaWarpSpecializedILi5ENS5_IJNS4_1CILi2EEENSA_ILi1EEESC_EEENS1_35KernelTmaWarpSpecializedCooperativeEEENS5_IJNSA_ILi192EEENSA_ILi112EEENSA_ILi64EEEEEENS_6half_tENS5_IJlSC_lEEESK_SL_NS4_8TiledMMAINS4_8MMA_AtomIJNS4_4SM904GMMA25MMA_64x16x16_F32F16F16_SSILNSP_5MajorE0ELSR_0ELNSP_7ScaleInE1ELSS_1EEEEEENS4_6LayoutISD_NS5_IJSC_NSA_ILi0EEESW_EEEEENS5_IJNS4_10UnderscoreESZ_SZ_EEEEENS4_13SM90_TMA_LOADENS4_14ComposedLayoutINS4_7SwizzleILi3ELi4ELi3EEENS4_18smem_ptr_flag_bitsILi16EEENSV_INS5_IJNSA_ILi8EEESI_EEENS5_IJSI_SC_EEEEEEEvNS4_8identityENS4_23SM90_TMA_LOAD_MULTICASTES1C_vS1D_EENS_8epilogue10collective6detail29Sm90TmaWarpSpecializedAdapterINS1H_15DefaultEpilogueISK_SL_SL_NS1G_6thread17LinearCombinationISK_Li1EffLNS1L_9ScaleType4KindE0ELNS_15FloatRoundStyleE2ESK_EENS1_15EpilogueDefaultEEEEEvvEEEEvNT_6ParamsE:
	.zero		1664


//--------------------- SYMBOLS --------------------------

	.type		.nv.reservedSmem.offset0,@object
	.size		.nv.reservedSmem.offset0,0x4
	.type		__assertfail,@function
